//
// Generated by NVIDIA NVVM Compiler
//
// Compiler Build ID: CL-36424714
// Cuda compilation tools, release 13.0, V13.0.88
// Based on NVVM 20.0.0
//

.version 9.0
.target sm_100
.address_size 64

	// .globl	_Z11concatenatePfS_S_iii
.extern .func  (.param .b32 func_retval0) vprintf
(
	.param .b64 vprintf_param_0,
	.param .b64 vprintf_param_1
)
;
.global .align 1 .b8 $str[3] = {37, 100};
.global .align 1 .b8 $str$1[3] = {37, 102};
.global .align 1 .b8 $str$2[4] = {37, 100, 32};

.visible .entry _Z11concatenatePfS_S_iii(
	.param .u64 .ptr .align 1 _Z11concatenatePfS_S_iii_param_0,
	.param .u64 .ptr .align 1 _Z11concatenatePfS_S_iii_param_1,
	.param .u64 .ptr .align 1 _Z11concatenatePfS_S_iii_param_2,
	.param .u32 _Z11concatenatePfS_S_iii_param_3,
	.param .u32 _Z11concatenatePfS_S_iii_param_4,
	.param .u32 _Z11concatenatePfS_S_iii_param_5
)
{
	.reg .pred 	%p<19>;
	.reg .b32 	%r<92>;
	.reg .b32 	%f<59>;
	.reg .b64 	%rd<43>;

	ld.param.u64 	%rd8, [_Z11concatenatePfS_S_iii_param_0];
	ld.param.u64 	%rd9, [_Z11concatenatePfS_S_iii_param_1];
	ld.param.u64 	%rd10, [_Z11concatenatePfS_S_iii_param_2];
	ld.param.u32 	%r57, [_Z11concatenatePfS_S_iii_param_3];
	ld.param.u32 	%r58, [_Z11concatenatePfS_S_iii_param_4];
	ld.param.u32 	%r59, [_Z11concatenatePfS_S_iii_param_5];
	cvta.to.global.u64 	%rd1, %rd8;
	cvta.to.global.u64 	%rd2, %rd10;
	cvta.to.global.u64 	%rd3, %rd9;
	mov.u32 	%r60, %ctaid.x;
	mov.u32 	%r61, %ntid.x;
	mov.u32 	%r62, %tid.x;
	mad.lo.s32 	%r1, %r60, %r61, %r62;
	setp.lt.s32 	%p1, %r57, 1;
	@%p1 bra 	$L__BB0_13;
	mul.lo.s32 	%r2, %r57, %r1;
	mul.lo.s32 	%r3, %r59, %r1;
	and.b32  	%r4, %r57, 15;
	setp.lt.u32 	%p2, %r57, 16;
	mov.b32 	%r74, 0;
	@%p2 bra 	$L__BB0_4;
	and.b32  	%r74, %r57, 2147483632;
	neg.s32 	%r82, %r74;
	add.s64 	%rd4, %rd1, 32;
	add.s64 	%rd5, %rd2, 32;
	mov.u32 	%r80, %r3;
	mov.u32 	%r81, %r2;
$L__BB0_3:
	.pragma "nounroll";
	mul.wide.s32 	%rd11, %r81, 4;
	add.s64 	%rd12, %rd4, %rd11;
	mul.wide.s32 	%rd13, %r80, 4;
	add.s64 	%rd14, %rd5, %rd13;
	ld.global.f32 	%f1, [%rd12+-32];
	st.global.f32 	[%rd14+-32], %f1;
	ld.global.f32 	%f2, [%rd12+-28];
	st.global.f32 	[%rd14+-28], %f2;
	ld.global.f32 	%f3, [%rd12+-24];
	st.global.f32 	[%rd14+-24], %f3;
	ld.global.f32 	%f4, [%rd12+-20];
	st.global.f32 	[%rd14+-20], %f4;
	ld.global.f32 	%f5, [%rd12+-16];
	st.global.f32 	[%rd14+-16], %f5;
	ld.global.f32 	%f6, [%rd12+-12];
	st.global.f32 	[%rd14+-12], %f6;
	ld.global.f32 	%f7, [%rd12+-8];
	st.global.f32 	[%rd14+-8], %f7;
	ld.global.f32 	%f8, [%rd12+-4];
	st.global.f32 	[%rd14+-4], %f8;
	ld.global.f32 	%f9, [%rd12];
	st.global.f32 	[%rd14], %f9;
	ld.global.f32 	%f10, [%rd12+4];
	st.global.f32 	[%rd14+4], %f10;
	ld.global.f32 	%f11, [%rd12+8];
	st.global.f32 	[%rd14+8], %f11;
	ld.global.f32 	%f12, [%rd12+12];
	st.global.f32 	[%rd14+12], %f12;
	ld.global.f32 	%f13, [%rd12+16];
	st.global.f32 	[%rd14+16], %f13;
	ld.global.f32 	%f14, [%rd12+20];
	st.global.f32 	[%rd14+20], %f14;
	ld.global.f32 	%f15, [%rd12+24];
	st.global.f32 	[%rd14+24], %f15;
	ld.global.f32 	%f16, [%rd12+28];
	st.global.f32 	[%rd14+28], %f16;
	add.s32 	%r82, %r82, 16;
	add.s32 	%r81, %r81, 16;
	add.s32 	%r80, %r80, 16;
	setp.eq.s32 	%p3, %r82, 0;
	@%p3 bra 	$L__BB0_4;
	bra.uni 	$L__BB0_3;
$L__BB0_4:
	setp.eq.s32 	%p4, %r4, 0;
	@%p4 bra 	$L__BB0_13;
	and.b32  	%r8, %r57, 7;
	setp.lt.u32 	%p5, %r4, 8;
	@%p5 bra 	$L__BB0_7;
	add.s32 	%r64, %r74, %r2;
	add.s32 	%r65, %r74, %r3;
	mul.wide.s32 	%rd15, %r64, 4;
	add.s64 	%rd16, %rd1, %rd15;
	ld.global.f32 	%f17, [%rd16];
	mul.wide.s32 	%rd17, %r65, 4;
	add.s64 	%rd18, %rd2, %rd17;
	st.global.f32 	[%rd18], %f17;
	ld.global.f32 	%f18, [%rd16+4];
	st.global.f32 	[%rd18+4], %f18;
	ld.global.f32 	%f19, [%rd16+8];
	st.global.f32 	[%rd18+8], %f19;
	ld.global.f32 	%f20, [%rd16+12];
	st.global.f32 	[%rd18+12], %f20;
	ld.global.f32 	%f21, [%rd16+16];
	st.global.f32 	[%rd18+16], %f21;
	ld.global.f32 	%f22, [%rd16+20];
	st.global.f32 	[%rd18+20], %f22;
	ld.global.f32 	%f23, [%rd16+24];
	st.global.f32 	[%rd18+24], %f23;
	ld.global.f32 	%f24, [%rd16+28];
	st.global.f32 	[%rd18+28], %f24;
	add.s32 	%r74, %r74, 8;
$L__BB0_7:
	setp.eq.s32 	%p6, %r8, 0;
	@%p6 bra 	$L__BB0_13;
	and.b32  	%r11, %r57, 3;
	setp.lt.u32 	%p7, %r8, 4;
	@%p7 bra 	$L__BB0_10;
	add.s32 	%r66, %r74, %r2;
	add.s32 	%r67, %r74, %r3;
	mul.wide.s32 	%rd19, %r66, 4;
	add.s64 	%rd20, %rd1, %rd19;
	ld.global.f32 	%f25, [%rd20];
	mul.wide.s32 	%rd21, %r67, 4;
	add.s64 	%rd22, %rd2, %rd21;
	st.global.f32 	[%rd22], %f25;
	ld.global.f32 	%f26, [%rd20+4];
	st.global.f32 	[%rd22+4], %f26;
	ld.global.f32 	%f27, [%rd20+8];
	st.global.f32 	[%rd22+8], %f27;
	ld.global.f32 	%f28, [%rd20+12];
	st.global.f32 	[%rd22+12], %f28;
	add.s32 	%r74, %r74, 4;
$L__BB0_10:
	setp.eq.s32 	%p8, %r11, 0;
	@%p8 bra 	$L__BB0_13;
	add.s32 	%r79, %r74, %r3;
	add.s32 	%r78, %r74, %r2;
	neg.s32 	%r77, %r11;
$L__BB0_12:
	.pragma "nounroll";
	mul.wide.s32 	%rd23, %r79, 4;
	add.s64 	%rd24, %rd2, %rd23;
	mul.wide.s32 	%rd25, %r78, 4;
	add.s64 	%rd26, %rd1, %rd25;
	ld.global.f32 	%f29, [%rd26];
	st.global.f32 	[%rd24], %f29;
	add.s32 	%r79, %r79, 1;
	add.s32 	%r78, %r78, 1;
	add.s32 	%r77, %r77, 1;
	setp.ne.s32 	%p9, %r77, 0;
	@%p9 bra 	$L__BB0_12;
$L__BB0_13:
	setp.lt.s32 	%p10, %r58, 1;
	@%p10 bra 	$L__BB0_26;
	mul.lo.s32 	%r23, %r58, %r1;
	mul.lo.s32 	%r24, %r59, %r1;
	add.s32 	%r25, %r24, %r57;
	and.b32  	%r26, %r58, 15;
	setp.lt.u32 	%p11, %r58, 16;
	mov.b32 	%r86, 0;
	@%p11 bra 	$L__BB0_17;
	and.b32  	%r86, %r58, 2147483632;
	neg.s32 	%r85, %r86;
	add.s64 	%rd6, %rd3, 32;
	add.s64 	%rd7, %rd2, 32;
	mov.u32 	%r83, %r25;
	mov.u32 	%r84, %r23;
$L__BB0_16:
	.pragma "nounroll";
	mul.wide.s32 	%rd27, %r84, 4;
	add.s64 	%rd28, %rd6, %rd27;
	mul.wide.s32 	%rd29, %r83, 4;
	add.s64 	%rd30, %rd7, %rd29;
	ld.global.f32 	%f30, [%rd28+-32];
	st.global.f32 	[%rd30+-32], %f30;
	ld.global.f32 	%f31, [%rd28+-28];
	st.global.f32 	[%rd30+-28], %f31;
	ld.global.f32 	%f32, [%rd28+-24];
	st.global.f32 	[%rd30+-24], %f32;
	ld.global.f32 	%f33, [%rd28+-20];
	st.global.f32 	[%rd30+-20], %f33;
	ld.global.f32 	%f34, [%rd28+-16];
	st.global.f32 	[%rd30+-16], %f34;
	ld.global.f32 	%f35, [%rd28+-12];
	st.global.f32 	[%rd30+-12], %f35;
	ld.global.f32 	%f36, [%rd28+-8];
	st.global.f32 	[%rd30+-8], %f36;
	ld.global.f32 	%f37, [%rd28+-4];
	st.global.f32 	[%rd30+-4], %f37;
	ld.global.f32 	%f38, [%rd28];
	st.global.f32 	[%rd30], %f38;
	ld.global.f32 	%f39, [%rd28+4];
	st.global.f32 	[%rd30+4], %f39;
	ld.global.f32 	%f40, [%rd28+8];
	st.global.f32 	[%rd30+8], %f40;
	ld.global.f32 	%f41, [%rd28+12];
	st.global.f32 	[%rd30+12], %f41;
	ld.global.f32 	%f42, [%rd28+16];
	st.global.f32 	[%rd30+16], %f42;
	ld.global.f32 	%f43, [%rd28+20];
	st.global.f32 	[%rd30+20], %f43;
	ld.global.f32 	%f44, [%rd28+24];
	st.global.f32 	[%rd30+24], %f44;
	ld.global.f32 	%f45, [%rd28+28];
	st.global.f32 	[%rd30+28], %f45;
	add.s32 	%r85, %r85, 16;
	add.s32 	%r84, %r84, 16;
	add.s32 	%r83, %r83, 16;
	setp.ne.s32 	%p12, %r85, 0;
	@%p12 bra 	$L__BB0_16;
$L__BB0_17:
	setp.eq.s32 	%p13, %r26, 0;
	@%p13 bra 	$L__BB0_26;
	and.b32  	%r42, %r58, 7;
	setp.lt.u32 	%p14, %r26, 8;
	@%p14 bra 	$L__BB0_20;
	add.s32 	%r69, %r86, %r23;
	add.s32 	%r70, %r25, %r86;
	mul.wide.s32 	%rd31, %r69, 4;
	add.s64 	%rd32, %rd3, %rd31;
	ld.global.f32 	%f46, [%rd32];
	mul.wide.s32 	%rd33, %r70, 4;
	add.s64 	%rd34, %rd2, %rd33;
	st.global.f32 	[%rd34], %f46;
	ld.global.f32 	%f47, [%rd32+4];
	st.global.f32 	[%rd34+4], %f47;
	ld.global.f32 	%f48, [%rd32+8];
	st.global.f32 	[%rd34+8], %f48;
	ld.global.f32 	%f49, [%rd32+12];
	st.global.f32 	[%rd34+12], %f49;
	ld.global.f32 	%f50, [%rd32+16];
	st.global.f32 	[%rd34+16], %f50;
	ld.global.f32 	%f51, [%rd32+20];
	st.global.f32 	[%rd34+20], %f51;
	ld.global.f32 	%f52, [%rd32+24];
	st.global.f32 	[%rd34+24], %f52;
	ld.global.f32 	%f53, [%rd32+28];
	st.global.f32 	[%rd34+28], %f53;
	add.s32 	%r86, %r86, 8;
$L__BB0_20:
	setp.eq.s32 	%p15, %r42, 0;
	@%p15 bra 	$L__BB0_26;
	and.b32  	%r45, %r58, 3;
	setp.lt.u32 	%p16, %r42, 4;
	@%p16 bra 	$L__BB0_23;
	add.s32 	%r71, %r86, %r23;
	add.s32 	%r72, %r25, %r86;
	mul.wide.s32 	%rd35, %r71, 4;
	add.s64 	%rd36, %rd3, %rd35;
	ld.global.f32 	%f54, [%rd36];
	mul.wide.s32 	%rd37, %r72, 4;
	add.s64 	%rd38, %rd2, %rd37;
	st.global.f32 	[%rd38], %f54;
	ld.global.f32 	%f55, [%rd36+4];
	st.global.f32 	[%rd38+4], %f55;
	ld.global.f32 	%f56, [%rd36+8];
	st.global.f32 	[%rd38+8], %f56;
	ld.global.f32 	%f57, [%rd36+12];
	st.global.f32 	[%rd38+12], %f57;
	add.s32 	%r86, %r86, 4;
$L__BB0_23:
	setp.eq.s32 	%p17, %r45, 0;
	@%p17 bra 	$L__BB0_26;
	add.s32 	%r73, %r86, %r57;
	add.s32 	%r91, %r73, %r24;
	add.s32 	%r90, %r86, %r23;
	neg.s32 	%r89, %r45;
$L__BB0_25:
	.pragma "nounroll";
	mul.wide.s32 	%rd39, %r91, 4;
	add.s64 	%rd40, %rd2, %rd39;
	mul.wide.s32 	%rd41, %r90, 4;
	add.s64 	%rd42, %rd3, %rd41;
	ld.global.f32 	%f58, [%rd42];
	st.global.f32 	[%rd40], %f58;
	add.s32 	%r91, %r91, 1;
	add.s32 	%r90, %r90, 1;
	add.s32 	%r89, %r89, 1;
	setp.ne.s32 	%p18, %r89, 0;
	@%p18 bra 	$L__BB0_25;
$L__BB0_26:
	ret;

}
	// .globl	_Z4gemmPfS_S_i
.visible .entry _Z4gemmPfS_S_i(
	.param .u64 .ptr .align 1 _Z4gemmPfS_S_i_param_0,
	.param .u64 .ptr .align 1 _Z4gemmPfS_S_i_param_1,
	.param .u64 .ptr .align 1 _Z4gemmPfS_S_i_param_2,
	.param .u32 _Z4gemmPfS_S_i_param_3
)
{
	.local .align 8 .b8 	__local_depot1[8];
	.reg .b64 	%SP;
	.reg .b64 	%SPL;
	.reg .pred 	%p<10>;
	.reg .b32 	%r<113>;
	.reg .b32 	%f<83>;
	.reg .b64 	%rd<80>;
	.reg .b64 	%fd<31>;

	mov.u64 	%SPL, __local_depot1;
	cvta.local.u64 	%SP, %SPL;
	ld.param.u32 	%r14, [_Z4gemmPfS_S_i_param_3];
	add.u64 	%rd7, %SP, 0;
	add.u64 	%rd1, %SPL, 0;
	mov.b32 	%r15, 1;
	st.local.u32 	[%rd1], %r15;
	mov.u64 	%rd8, $str;
	cvta.global.u64 	%rd9, %rd8;
	{ // callseq 0, 0
	.param .b64 param0;
	st.param.b64 	[param0], %rd9;
	.param .b64 param1;
	st.param.b64 	[param1], %rd7;
	.param .b32 retval0;
	call.uni (retval0), 
	vprintf, 
	(
	param0, 
	param1
	);
	ld.param.b32 	%r16, [retval0];
	} // callseq 0
	mov.u32 	%r18, %ctaid.x;
	mov.u32 	%r19, %ntid.x;
	mov.u32 	%r1, %tid.x;
	mad.lo.s32 	%r2, %r18, %r19, %r1;
	st.local.u32 	[%rd1], %r2;
	{ // callseq 1, 0
	.param .b64 param0;
	st.param.b64 	[param0], %rd9;
	.param .b64 param1;
	st.param.b64 	[param1], %rd7;
	.param .b32 retval0;
	call.uni (retval0), 
	vprintf, 
	(
	param0, 
	param1
	);
	ld.param.b32 	%r20, [retval0];
	} // callseq 1
	setp.lt.s32 	%p1, %r14, 1;
	mov.f32 	%f81, 0f00000000;
	@%p1 bra 	$L__BB1_12;
	setp.lt.u32 	%p2, %r14, 8;
	mov.f32 	%f81, 0f00000000;
	mov.b32 	%r109, 0;
	@%p2 bra 	$L__BB1_4;
	mov.f32 	%f81, 0f00000000;
	mov.b32 	%r112, 0;
	mov.u64 	%rd11, $str$1;
	mov.u64 	%rd19, $str$2;
	and.b32  	%r109, %r14, 2147483640;
$L__BB1_3:
	.pragma "nounroll";
	ld.param.u64 	%rd77, [_Z4gemmPfS_S_i_param_1];
	ld.param.u64 	%rd74, [_Z4gemmPfS_S_i_param_0];
	cvta.to.global.u64 	%rd10, %rd74;
	ld.global.f32 	%f17, [%rd10+4];
	cvt.f64.f32 	%fd1, %f17;
	st.local.f64 	[%rd1], %fd1;
	cvta.global.u64 	%rd12, %rd11;
	{ // callseq 2, 0
	.param .b64 param0;
	st.param.b64 	[param0], %rd12;
	.param .b64 param1;
	st.param.b64 	[param1], %rd7;
	.param .b32 retval0;
	call.uni (retval0), 
	vprintf, 
	(
	param0, 
	param1
	);
	ld.param.b32 	%r24, [retval0];
	} // callseq 2
	mad.lo.s32 	%r26, %r14, %r2, %r112;
	mul.wide.s32 	%rd14, %r26, 4;
	add.s64 	%rd15, %rd10, %rd14;
	ld.global.f32 	%f18, [%rd15];
	shl.b32 	%r27, %r112, 6;
	add.s32 	%r28, %r27, %r1;
	cvta.to.global.u64 	%rd16, %rd77;
	mul.wide.u32 	%rd17, %r28, 4;
	add.s64 	%rd18, %rd16, %rd17;
	ld.global.f32 	%f19, [%rd18];
	fma.rn.f32 	%f20, %f18, %f19, %f81;
	cvt.f64.f32 	%fd2, %f20;
	st.local.f64 	[%rd1], %fd2;
	cvta.global.u64 	%rd20, %rd19;
	{ // callseq 3, 0
	.param .b64 param0;
	st.param.b64 	[param0], %rd20;
	.param .b64 param1;
	st.param.b64 	[param1], %rd7;
	.param .b32 retval0;
	call.uni (retval0), 
	vprintf, 
	(
	param0, 
	param1
	);
	ld.param.b32 	%r29, [retval0];
	} // callseq 3
	ld.global.f32 	%f21, [%rd10+4];
	cvt.f64.f32 	%fd3, %f21;
	st.local.f64 	[%rd1], %fd3;
	{ // callseq 4, 0
	.param .b64 param0;
	st.param.b64 	[param0], %rd12;
	.param .b64 param1;
	st.param.b64 	[param1], %rd7;
	.param .b32 retval0;
	call.uni (retval0), 
	vprintf, 
	(
	param0, 
	param1
	);
	ld.param.b32 	%r31, [retval0];
	} // callseq 4
	ld.global.f32 	%f22, [%rd15+4];
	add.s32 	%r33, %r28, 64;
	mul.wide.u32 	%rd21, %r33, 4;
	add.s64 	%rd22, %rd16, %rd21;
	ld.global.f32 	%f23, [%rd22];
	fma.rn.f32 	%f24, %f22, %f23, %f20;
	cvt.f64.f32 	%fd4, %f24;
	st.local.f64 	[%rd1], %fd4;
	{ // callseq 5, 0
	.param .b64 param0;
	st.param.b64 	[param0], %rd20;
	.param .b64 param1;
	st.param.b64 	[param1], %rd7;
	.param .b32 retval0;
	call.uni (retval0), 
	vprintf, 
	(
	param0, 
	param1
	);
	ld.param.b32 	%r34, [retval0];
	} // callseq 5
	ld.global.f32 	%f25, [%rd10+4];
	cvt.f64.f32 	%fd5, %f25;
	st.local.f64 	[%rd1], %fd5;
	{ // callseq 6, 0
	.param .b64 param0;
	st.param.b64 	[param0], %rd12;
	.param .b64 param1;
	st.param.b64 	[param1], %rd7;
	.param .b32 retval0;
	call.uni (retval0), 
	vprintf, 
	(
	param0, 
	param1
	);
	ld.param.b32 	%r36, [retval0];
	} // callseq 6
	ld.global.f32 	%f26, [%rd15+8];
	add.s32 	%r38, %r28, 128;
	mul.wide.u32 	%rd23, %r38, 4;
	add.s64 	%rd24, %rd16, %rd23;
	ld.global.f32 	%f27, [%rd24];
	fma.rn.f32 	%f28, %f26, %f27, %f24;
	cvt.f64.f32 	%fd6, %f28;
	st.local.f64 	[%rd1], %fd6;
	{ // callseq 7, 0
	.param .b64 param0;
	st.param.b64 	[param0], %rd20;
	.param .b64 param1;
	st.param.b64 	[param1], %rd7;
	.param .b32 retval0;
	call.uni (retval0), 
	vprintf, 
	(
	param0, 
	param1
	);
	ld.param.b32 	%r39, [retval0];
	} // callseq 7
	ld.global.f32 	%f29, [%rd10+4];
	cvt.f64.f32 	%fd7, %f29;
	st.local.f64 	[%rd1], %fd7;
	{ // callseq 8, 0
	.param .b64 param0;
	st.param.b64 	[param0], %rd12;
	.param .b64 param1;
	st.param.b64 	[param1], %rd7;
	.param .b32 retval0;
	call.uni (retval0), 
	vprintf, 
	(
	param0, 
	param1
	);
	ld.param.b32 	%r41, [retval0];
	} // callseq 8
	ld.global.f32 	%f30, [%rd15+12];
	add.s32 	%r43, %r28, 192;
	mul.wide.u32 	%rd25, %r43, 4;
	add.s64 	%rd26, %rd16, %rd25;
	ld.global.f32 	%f31, [%rd26];
	fma.rn.f32 	%f32, %f30, %f31, %f28;
	cvt.f64.f32 	%fd8, %f32;
	st.local.f64 	[%rd1], %fd8;
	{ // callseq 9, 0
	.param .b64 param0;
	st.param.b64 	[param0], %rd20;
	.param .b64 param1;
	st.param.b64 	[param1], %rd7;
	.param .b32 retval0;
	call.uni (retval0), 
	vprintf, 
	(
	param0, 
	param1
	);
	ld.param.b32 	%r44, [retval0];
	} // callseq 9
	ld.global.f32 	%f33, [%rd10+4];
	cvt.f64.f32 	%fd9, %f33;
	st.local.f64 	[%rd1], %fd9;
	{ // callseq 10, 0
	.param .b64 param0;
	st.param.b64 	[param0], %rd12;
	.param .b64 param1;
	st.param.b64 	[param1], %rd7;
	.param .b32 retval0;
	call.uni (retval0), 
	vprintf, 
	(
	param0, 
	param1
	);
	ld.param.b32 	%r46, [retval0];
	} // callseq 10
	ld.global.f32 	%f34, [%rd15+16];
	add.s32 	%r48, %r28, 256;
	mul.wide.u32 	%rd27, %r48, 4;
	add.s64 	%rd28, %rd16, %rd27;
	ld.global.f32 	%f35, [%rd28];
	fma.rn.f32 	%f36, %f34, %f35, %f32;
	cvt.f64.f32 	%fd10, %f36;
	st.local.f64 	[%rd1], %fd10;
	{ // callseq 11, 0
	.param .b64 param0;
	st.param.b64 	[param0], %rd20;
	.param .b64 param1;
	st.param.b64 	[param1], %rd7;
	.param .b32 retval0;
	call.uni (retval0), 
	vprintf, 
	(
	param0, 
	param1
	);
	ld.param.b32 	%r49, [retval0];
	} // callseq 11
	ld.global.f32 	%f37, [%rd10+4];
	cvt.f64.f32 	%fd11, %f37;
	st.local.f64 	[%rd1], %fd11;
	{ // callseq 12, 0
	.param .b64 param0;
	st.param.b64 	[param0], %rd12;
	.param .b64 param1;
	st.param.b64 	[param1], %rd7;
	.param .b32 retval0;
	call.uni (retval0), 
	vprintf, 
	(
	param0, 
	param1
	);
	ld.param.b32 	%r51, [retval0];
	} // callseq 12
	ld.global.f32 	%f38, [%rd15+20];
	add.s32 	%r53, %r28, 320;
	mul.wide.u32 	%rd29, %r53, 4;
	add.s64 	%rd30, %rd16, %rd29;
	ld.global.f32 	%f39, [%rd30];
	fma.rn.f32 	%f40, %f38, %f39, %f36;
	cvt.f64.f32 	%fd12, %f40;
	st.local.f64 	[%rd1], %fd12;
	{ // callseq 13, 0
	.param .b64 param0;
	st.param.b64 	[param0], %rd20;
	.param .b64 param1;
	st.param.b64 	[param1], %rd7;
	.param .b32 retval0;
	call.uni (retval0), 
	vprintf, 
	(
	param0, 
	param1
	);
	ld.param.b32 	%r54, [retval0];
	} // callseq 13
	ld.global.f32 	%f41, [%rd10+4];
	cvt.f64.f32 	%fd13, %f41;
	st.local.f64 	[%rd1], %fd13;
	{ // callseq 14, 0
	.param .b64 param0;
	st.param.b64 	[param0], %rd12;
	.param .b64 param1;
	st.param.b64 	[param1], %rd7;
	.param .b32 retval0;
	call.uni (retval0), 
	vprintf, 
	(
	param0, 
	param1
	);
	ld.param.b32 	%r56, [retval0];
	} // callseq 14
	ld.global.f32 	%f42, [%rd15+24];
	add.s32 	%r58, %r28, 384;
	mul.wide.u32 	%rd31, %r58, 4;
	add.s64 	%rd32, %rd16, %rd31;
	ld.global.f32 	%f43, [%rd32];
	fma.rn.f32 	%f44, %f42, %f43, %f40;
	cvt.f64.f32 	%fd14, %f44;
	st.local.f64 	[%rd1], %fd14;
	{ // callseq 15, 0
	.param .b64 param0;
	st.param.b64 	[param0], %rd20;
	.param .b64 param1;
	st.param.b64 	[param1], %rd7;
	.param .b32 retval0;
	call.uni (retval0), 
	vprintf, 
	(
	param0, 
	param1
	);
	ld.param.b32 	%r59, [retval0];
	} // callseq 15
	ld.global.f32 	%f45, [%rd10+4];
	cvt.f64.f32 	%fd15, %f45;
	st.local.f64 	[%rd1], %fd15;
	{ // callseq 16, 0
	.param .b64 param0;
	st.param.b64 	[param0], %rd12;
	.param .b64 param1;
	st.param.b64 	[param1], %rd7;
	.param .b32 retval0;
	call.uni (retval0), 
	vprintf, 
	(
	param0, 
	param1
	);
	ld.param.b32 	%r61, [retval0];
	} // callseq 16
	ld.global.f32 	%f46, [%rd15+28];
	add.s32 	%r63, %r28, 448;
	mul.wide.u32 	%rd33, %r63, 4;
	add.s64 	%rd34, %rd16, %rd33;
	ld.global.f32 	%f47, [%rd34];
	fma.rn.f32 	%f81, %f46, %f47, %f44;
	cvt.f64.f32 	%fd16, %f81;
	st.local.f64 	[%rd1], %fd16;
	{ // callseq 17, 0
	.param .b64 param0;
	st.param.b64 	[param0], %rd20;
	.param .b64 param1;
	st.param.b64 	[param1], %rd7;
	.param .b32 retval0;
	call.uni (retval0), 
	vprintf, 
	(
	param0, 
	param1
	);
	ld.param.b32 	%r64, [retval0];
	} // callseq 17
	add.s32 	%r112, %r112, 8;
	setp.eq.s32 	%p3, %r112, %r109;
	@%p3 bra 	$L__BB1_4;
	bra.uni 	$L__BB1_3;
$L__BB1_4:
	and.b32  	%r4, %r14, 7;
	setp.eq.s32 	%p4, %r4, 0;
	@%p4 bra 	$L__BB1_12;
	ld.param.u64 	%rd78, [_Z4gemmPfS_S_i_param_1];
	mul.lo.s32 	%r5, %r14, %r2;
	cvta.to.global.u64 	%rd2, %rd78;
	and.b32  	%r6, %r14, 3;
	setp.lt.u32 	%p5, %r4, 4;
	@%p5 bra 	$L__BB1_7;
	ld.param.u64 	%rd75, [_Z4gemmPfS_S_i_param_0];
	cvta.to.global.u64 	%rd35, %rd75;
	ld.global.f32 	%f49, [%rd35+4];
	cvt.f64.f32 	%fd17, %f49;
	st.local.f64 	[%rd1], %fd17;
	mov.u64 	%rd36, $str$1;
	cvta.global.u64 	%rd37, %rd36;
	add.u64 	%rd38, %SP, 0;
	{ // callseq 18, 0
	.param .b64 param0;
	st.param.b64 	[param0], %rd37;
	.param .b64 param1;
	st.param.b64 	[param1], %rd38;
	.param .b32 retval0;
	call.uni (retval0), 
	vprintf, 
	(
	param0, 
	param1
	);
	ld.param.b32 	%r66, [retval0];
	} // callseq 18
	add.s32 	%r68, %r109, %r5;
	mul.wide.s32 	%rd39, %r68, 4;
	add.s64 	%rd40, %rd35, %rd39;
	ld.global.f32 	%f50, [%rd40];
	shl.b32 	%r69, %r109, 6;
	add.s32 	%r70, %r69, %r1;
	mul.wide.u32 	%rd41, %r70, 4;
	add.s64 	%rd42, %rd2, %rd41;
	ld.global.f32 	%f51, [%rd42];
	fma.rn.f32 	%f52, %f50, %f51, %f81;
	cvt.f64.f32 	%fd18, %f52;
	st.local.f64 	[%rd1], %fd18;
	mov.u64 	%rd43, $str$2;
	cvta.global.u64 	%rd44, %rd43;
	{ // callseq 19, 0
	.param .b64 param0;
	st.param.b64 	[param0], %rd44;
	.param .b64 param1;
	st.param.b64 	[param1], %rd38;
	.param .b32 retval0;
	call.uni (retval0), 
	vprintf, 
	(
	param0, 
	param1
	);
	ld.param.b32 	%r71, [retval0];
	} // callseq 19
	ld.global.f32 	%f53, [%rd35+4];
	cvt.f64.f32 	%fd19, %f53;
	st.local.f64 	[%rd1], %fd19;
	{ // callseq 20, 0
	.param .b64 param0;
	st.param.b64 	[param0], %rd37;
	.param .b64 param1;
	st.param.b64 	[param1], %rd38;
	.param .b32 retval0;
	call.uni (retval0), 
	vprintf, 
	(
	param0, 
	param1
	);
	ld.param.b32 	%r73, [retval0];
	} // callseq 20
	ld.global.f32 	%f54, [%rd40+4];
	add.s32 	%r75, %r70, 64;
	mul.wide.u32 	%rd45, %r75, 4;
	add.s64 	%rd46, %rd2, %rd45;
	ld.global.f32 	%f55, [%rd46];
	fma.rn.f32 	%f56, %f54, %f55, %f52;
	cvt.f64.f32 	%fd20, %f56;
	st.local.f64 	[%rd1], %fd20;
	{ // callseq 21, 0
	.param .b64 param0;
	st.param.b64 	[param0], %rd44;
	.param .b64 param1;
	st.param.b64 	[param1], %rd38;
	.param .b32 retval0;
	call.uni (retval0), 
	vprintf, 
	(
	param0, 
	param1
	);
	ld.param.b32 	%r76, [retval0];
	} // callseq 21
	ld.global.f32 	%f57, [%rd35+4];
	cvt.f64.f32 	%fd21, %f57;
	st.local.f64 	[%rd1], %fd21;
	{ // callseq 22, 0
	.param .b64 param0;
	st.param.b64 	[param0], %rd37;
	.param .b64 param1;
	st.param.b64 	[param1], %rd38;
	.param .b32 retval0;
	call.uni (retval0), 
	vprintf, 
	(
	param0, 
	param1
	);
	ld.param.b32 	%r78, [retval0];
	} // callseq 22
	ld.global.f32 	%f58, [%rd40+8];
	add.s32 	%r80, %r70, 128;
	mul.wide.u32 	%rd47, %r80, 4;
	add.s64 	%rd48, %rd2, %rd47;
	ld.global.f32 	%f59, [%rd48];
	fma.rn.f32 	%f60, %f58, %f59, %f56;
	cvt.f64.f32 	%fd22, %f60;
	st.local.f64 	[%rd1], %fd22;
	{ // callseq 23, 0
	.param .b64 param0;
	st.param.b64 	[param0], %rd44;
	.param .b64 param1;
	st.param.b64 	[param1], %rd38;
	.param .b32 retval0;
	call.uni (retval0), 
	vprintf, 
	(
	param0, 
	param1
	);
	ld.param.b32 	%r81, [retval0];
	} // callseq 23
	ld.global.f32 	%f61, [%rd35+4];
	cvt.f64.f32 	%fd23, %f61;
	st.local.f64 	[%rd1], %fd23;
	{ // callseq 24, 0
	.param .b64 param0;
	st.param.b64 	[param0], %rd37;
	.param .b64 param1;
	st.param.b64 	[param1], %rd38;
	.param .b32 retval0;
	call.uni (retval0), 
	vprintf, 
	(
	param0, 
	param1
	);
	ld.param.b32 	%r83, [retval0];
	} // callseq 24
	ld.global.f32 	%f62, [%rd40+12];
	add.s32 	%r85, %r70, 192;
	mul.wide.u32 	%rd49, %r85, 4;
	add.s64 	%rd50, %rd2, %rd49;
	ld.global.f32 	%f63, [%rd50];
	fma.rn.f32 	%f81, %f62, %f63, %f60;
	cvt.f64.f32 	%fd24, %f81;
	st.local.f64 	[%rd1], %fd24;
	{ // callseq 25, 0
	.param .b64 param0;
	st.param.b64 	[param0], %rd44;
	.param .b64 param1;
	st.param.b64 	[param1], %rd38;
	.param .b32 retval0;
	call.uni (retval0), 
	vprintf, 
	(
	param0, 
	param1
	);
	ld.param.b32 	%r86, [retval0];
	} // callseq 25
	add.s32 	%r109, %r109, 4;
$L__BB1_7:
	setp.eq.s32 	%p6, %r6, 0;
	@%p6 bra 	$L__BB1_12;
	ld.param.u64 	%rd76, [_Z4gemmPfS_S_i_param_0];
	cvta.to.global.u64 	%rd3, %rd76;
	setp.eq.s32 	%p7, %r6, 1;
	@%p7 bra 	$L__BB1_10;
	ld.global.f32 	%f65, [%rd3+4];
	cvt.f64.f32 	%fd25, %f65;
	st.local.f64 	[%rd1], %fd25;
	mov.u64 	%rd51, $str$1;
	cvta.global.u64 	%rd52, %rd51;
	add.u64 	%rd53, %SP, 0;
	{ // callseq 26, 0
	.param .b64 param0;
	st.param.b64 	[param0], %rd52;
	.param .b64 param1;
	st.param.b64 	[param1], %rd53;
	.param .b32 retval0;
	call.uni (retval0), 
	vprintf, 
	(
	param0, 
	param1
	);
	ld.param.b32 	%r88, [retval0];
	} // callseq 26
	add.s32 	%r90, %r109, %r5;
	mul.wide.s32 	%rd54, %r90, 4;
	add.s64 	%rd55, %rd3, %rd54;
	ld.global.f32 	%f66, [%rd55];
	shl.b32 	%r91, %r109, 6;
	add.s32 	%r92, %r91, %r1;
	mul.wide.u32 	%rd56, %r92, 4;
	add.s64 	%rd57, %rd2, %rd56;
	ld.global.f32 	%f67, [%rd57];
	fma.rn.f32 	%f68, %f66, %f67, %f81;
	cvt.f64.f32 	%fd26, %f68;
	st.local.f64 	[%rd1], %fd26;
	mov.u64 	%rd58, $str$2;
	cvta.global.u64 	%rd59, %rd58;
	{ // callseq 27, 0
	.param .b64 param0;
	st.param.b64 	[param0], %rd59;
	.param .b64 param1;
	st.param.b64 	[param1], %rd53;
	.param .b32 retval0;
	call.uni (retval0), 
	vprintf, 
	(
	param0, 
	param1
	);
	ld.param.b32 	%r93, [retval0];
	} // callseq 27
	ld.global.f32 	%f69, [%rd3+4];
	cvt.f64.f32 	%fd27, %f69;
	st.local.f64 	[%rd1], %fd27;
	{ // callseq 28, 0
	.param .b64 param0;
	st.param.b64 	[param0], %rd52;
	.param .b64 param1;
	st.param.b64 	[param1], %rd53;
	.param .b32 retval0;
	call.uni (retval0), 
	vprintf, 
	(
	param0, 
	param1
	);
	ld.param.b32 	%r95, [retval0];
	} // callseq 28
	ld.global.f32 	%f70, [%rd55+4];
	add.s32 	%r97, %r92, 64;
	mul.wide.u32 	%rd60, %r97, 4;
	add.s64 	%rd61, %rd2, %rd60;
	ld.global.f32 	%f71, [%rd61];
	fma.rn.f32 	%f81, %f70, %f71, %f68;
	cvt.f64.f32 	%fd28, %f81;
	st.local.f64 	[%rd1], %fd28;
	{ // callseq 29, 0
	.param .b64 param0;
	st.param.b64 	[param0], %rd59;
	.param .b64 param1;
	st.param.b64 	[param1], %rd53;
	.param .b32 retval0;
	call.uni (retval0), 
	vprintf, 
	(
	param0, 
	param1
	);
	ld.param.b32 	%r98, [retval0];
	} // callseq 29
	add.s32 	%r109, %r109, 2;
$L__BB1_10:
	and.b32  	%r100, %r14, 1;
	setp.eq.b32 	%p8, %r100, 1;
	not.pred 	%p9, %p8;
	@%p9 bra 	$L__BB1_12;
	ld.global.f32 	%f72, [%rd3+4];
	cvt.f64.f32 	%fd29, %f72;
	st.local.f64 	[%rd1], %fd29;
	mov.u64 	%rd62, $str$1;
	cvta.global.u64 	%rd63, %rd62;
	add.u64 	%rd64, %SP, 0;
	{ // callseq 30, 0
	.param .b64 param0;
	st.param.b64 	[param0], %rd63;
	.param .b64 param1;
	st.param.b64 	[param1], %rd64;
	.param .b32 retval0;
	call.uni (retval0), 
	vprintf, 
	(
	param0, 
	param1
	);
	ld.param.b32 	%r101, [retval0];
	} // callseq 30
	add.s32 	%r103, %r109, %r5;
	mul.wide.s32 	%rd65, %r103, 4;
	add.s64 	%rd66, %rd3, %rd65;
	ld.global.f32 	%f73, [%rd66];
	shl.b32 	%r104, %r109, 6;
	add.s32 	%r105, %r104, %r1;
	mul.wide.u32 	%rd67, %r105, 4;
	add.s64 	%rd68, %rd2, %rd67;
	ld.global.f32 	%f74, [%rd68];
	fma.rn.f32 	%f81, %f73, %f74, %f81;
	cvt.f64.f32 	%fd30, %f81;
	st.local.f64 	[%rd1], %fd30;
	mov.u64 	%rd69, $str$2;
	cvta.global.u64 	%rd70, %rd69;
	{ // callseq 31, 0
	.param .b64 param0;
	st.param.b64 	[param0], %rd70;
	.param .b64 param1;
	st.param.b64 	[param1], %rd64;
	.param .b32 retval0;
	call.uni (retval0), 
	vprintf, 
	(
	param0, 
	param1
	);
	ld.param.b32 	%r106, [retval0];
	} // callseq 31
$L__BB1_12:
	ld.param.u64 	%rd79, [_Z4gemmPfS_S_i_param_2];
	cvta.to.global.u64 	%rd71, %rd79;
	shl.b32 	%r108, %r2, 6;
	mul.wide.s32 	%rd72, %r108, 4;
	add.s64 	%rd73, %rd71, %rd72;
	st.global.f32 	[%rd73], %f81;
	st.global.f32 	[%rd73+4], %f81;
	st.global.f32 	[%rd73+8], %f81;
	st.global.f32 	[%rd73+12], %f81;
	st.global.f32 	[%rd73+16], %f81;
	st.global.f32 	[%rd73+20], %f81;
	st.global.f32 	[%rd73+24], %f81;
	st.global.f32 	[%rd73+28], %f81;
	st.global.f32 	[%rd73+32], %f81;
	st.global.f32 	[%rd73+36], %f81;
	st.global.f32 	[%rd73+40], %f81;
	st.global.f32 	[%rd73+44], %f81;
	st.global.f32 	[%rd73+48], %f81;
	st.global.f32 	[%rd73+52], %f81;
	st.global.f32 	[%rd73+56], %f81;
	st.global.f32 	[%rd73+60], %f81;
	st.global.f32 	[%rd73+64], %f81;
	st.global.f32 	[%rd73+68], %f81;
	st.global.f32 	[%rd73+72], %f81;
	st.global.f32 	[%rd73+76], %f81;
	st.global.f32 	[%rd73+80], %f81;
	st.global.f32 	[%rd73+84], %f81;
	st.global.f32 	[%rd73+88], %f81;
	st.global.f32 	[%rd73+92], %f81;
	st.global.f32 	[%rd73+96], %f81;
	st.global.f32 	[%rd73+100], %f81;
	st.global.f32 	[%rd73+104], %f81;
	st.global.f32 	[%rd73+108], %f81;
	st.global.f32 	[%rd73+112], %f81;
	st.global.f32 	[%rd73+116], %f81;
	st.global.f32 	[%rd73+120], %f81;
	st.global.f32 	[%rd73+124], %f81;
	st.global.f32 	[%rd73+128], %f81;
	st.global.f32 	[%rd73+132], %f81;
	st.global.f32 	[%rd73+136], %f81;
	st.global.f32 	[%rd73+140], %f81;
	st.global.f32 	[%rd73+144], %f81;
	st.global.f32 	[%rd73+148], %f81;
	st.global.f32 	[%rd73+152], %f81;
	st.global.f32 	[%rd73+156], %f81;
	st.global.f32 	[%rd73+160], %f81;
	st.global.f32 	[%rd73+164], %f81;
	st.global.f32 	[%rd73+168], %f81;
	st.global.f32 	[%rd73+172], %f81;
	st.global.f32 	[%rd73+176], %f81;
	st.global.f32 	[%rd73+180], %f81;
	st.global.f32 	[%rd73+184], %f81;
	st.global.f32 	[%rd73+188], %f81;
	st.global.f32 	[%rd73+192], %f81;
	st.global.f32 	[%rd73+196], %f81;
	st.global.f32 	[%rd73+200], %f81;
	st.global.f32 	[%rd73+204], %f81;
	st.global.f32 	[%rd73+208], %f81;
	st.global.f32 	[%rd73+212], %f81;
	st.global.f32 	[%rd73+216], %f81;
	st.global.f32 	[%rd73+220], %f81;
	st.global.f32 	[%rd73+224], %f81;
	st.global.f32 	[%rd73+228], %f81;
	st.global.f32 	[%rd73+232], %f81;
	st.global.f32 	[%rd73+236], %f81;
	st.global.f32 	[%rd73+240], %f81;
	st.global.f32 	[%rd73+244], %f81;
	st.global.f32 	[%rd73+248], %f81;
	st.global.f32 	[%rd73+252], %f81;
	ret;

}


// ===== COMPILED SASS (sm_100) =====

	.target	sm_100

	.elftype	@"ET_EXEC"


//--------------------- .note.nv.tkinfo           --------------------------
	.section	.note.nv.tkinfo,"",@"SHT_NOTE"
	.sectionflags	@"SHF_NOTE_NV_TKINFO"
	.tkinfo
        /*0018*/ 	.word	0x00000002
        /*0030*/ 	.string	""
        /*0030*/ 	.string	"ptxas"
        /*0030*/ 	.string	"Cuda compilation tools, release 13.0, V13.0.88"
        /*0030*/ 	.string	"Build cuda_13.0.r13.0/compiler.36424714_0"
        /*0030*/ 	.string	"-arch sm_100 -m 64 "



//--------------------- .note.nv.cuinfo           --------------------------
	.section	.note.nv.cuinfo,"",@"SHT_NOTE"
	.sectionflags	@"SHF_NOTE_NV_CUINFO"
        /*0018*/ 	.short	0x0002
        /*001a*/ 	.short	0x0064
        /*001c*/ 	.short	0x0082
	.zero		2


//--------------------- .nv.info                  --------------------------
	.section	.nv.info,"",@"SHT_CUDA_INFO"
	.align	4


	//----- nvinfo : EIATTR_REGCOUNT
	.align		4
        /*0000*/ 	.byte	0x04, 0x2f
        /*0002*/ 	.short	(.L_4 - .L_3)
	.align		4
.L_3:
        /*0004*/ 	.word	index@(_Z11concatenatePfS_S_iii)
        /*0008*/ 	.word	0x0000001c


	//----- nvinfo : EIATTR_FRAME_SIZE
	.align		4
.L_4:
        /*000c*/ 	.byte	0x04, 0x11
        /*000e*/ 	.short	(.L_6 - .L_5)
	.align		4
.L_5:
        /*0010*/ 	.word	index@(_Z11concatenatePfS_S_iii)
        /*0014*/ 	.word	0x00000000


	//----- nvinfo : EIATTR_REGCOUNT
	.align		4
.L_6:
        /*0018*/ 	.byte	0x04, 0x2f
        /*001a*/ 	.short	(.L_8 - .L_7)
	.align		4
.L_7:
        /*001c*/ 	.word	index@(_Z4gemmPfS_S_i)
        /*0020*/ 	.word	0x00000022


	//----- nvinfo : EIATTR_FRAME_SIZE
	.align		4
.L_8:
        /*0024*/ 	.byte	0x04, 0x11
        /*0026*/ 	.short	(.L_10 - .L_9)
	.align		4
.L_9:
        /*0028*/ 	.word	index@(_Z4gemmPfS_S_i)
        /*002c*/ 	.word	0x00000008


	//----- nvinfo : EIATTR_MIN_STACK_SIZE
	.align		4
.L_10:
        /*0030*/ 	.byte	0x04, 0x12
        /*0032*/ 	.short	(.L_12 - .L_11)
	.align		4
.L_11:
        /*0034*/ 	.word	index@(_Z4gemmPfS_S_i)
        /*0038*/ 	.word	0x00000008


	//----- nvinfo : EIATTR_MIN_STACK_SIZE
	.align		4
.L_12:
        /*003c*/ 	.byte	0x04, 0x12
        /*003e*/ 	.short	(.L_14 - .L_13)
	.align		4
.L_13:
        /*0040*/ 	.word	index@(_Z11concatenatePfS_S_iii)
        /*0044*/ 	.word	0x00000000
.L_14:


//--------------------- .nv.compat                --------------------------
	.section	.nv.compat,"",@"SHT_CUDA_COMPAT_INFO"
	.align	4
        /*0000*/ 	.byte	0x02, 0x09, 0x00, 0x00, 0x02, 0x02, 0x01, 0x00, 0x02, 0x05, 0x05, 0x00, 0x03, 0x07, 0x01, 0x01
        /*0010*/ 	.byte	0x02, 0x03, 0x00, 0x00, 0x02, 0x06, 0x01, 0x00, 0x04, 0x0b, 0x08, 0x00, 0x09, 0x00, 0x00, 0x00
        /*0020*/ 	.byte	0x00, 0x00, 0x00, 0x00


//--------------------- .nv.info._Z4gemmPfS_S_i   --------------------------
	.section	.nv.info._Z4gemmPfS_S_i,"",@"SHT_CUDA_INFO"
	.sectionflags	@""
	.align	4


	//----- nvinfo : EIATTR_CUDA_API_VERSION
	.align		4
        /*0000*/ 	.byte	0x04, 0x37
        /*0002*/ 	.short	(.L_16 - .L_15)
.L_15:
        /*0004*/ 	.word	0x00000082


	//----- nvinfo : EIATTR_KPARAM_INFO
	.align		4
.L_16:
        /*0008*/ 	.byte	0x04, 0x17
        /*000a*/ 	.short	(.L_18 - .L_17)
.L_17:
        /*000c*/ 	.word	0x00000000
        /*0010*/ 	.short	0x0003
        /*0012*/ 	.short	0x0018
        /*0014*/ 	.byte	0x00, 0xf0, 0x11, 0x00


	//----- nvinfo : EIATTR_KPARAM_INFO
	.align		4
.L_18:
        /*0018*/ 	.byte	0x04, 0x17
        /*001a*/ 	.short	(.L_20 - .L_19)
.L_19:
        /*001c*/ 	.word	0x00000000
        /*0020*/ 	.short	0x0002
        /*0022*/ 	.short	0x0010
        /*0024*/ 	.byte	0x00, 0xf5, 0x21, 0x00


	//----- nvinfo : EIATTR_KPARAM_INFO
	.align		4
.L_20:
        /*0028*/ 	.byte	0x04, 0x17
        /*002a*/ 	.short	(.L_22 - .L_21)
.L_21:
        /*002c*/ 	.word	0x00000000
        /*0030*/ 	.short	0x0001
        /*0032*/ 	.short	0x0008
        /*0034*/ 	.byte	0x00, 0xf5, 0x21, 0x00


	//----- nvinfo : EIATTR_KPARAM_INFO
	.align		4
.L_22:
        /*0038*/ 	.byte	0x04, 0x17
        /*003a*/ 	.short	(.L_24 - .L_23)
.L_23:
        /*003c*/ 	.word	0x00000000
        /*0040*/ 	.short	0x0000
        /*0042*/ 	.short	0x0000
        /*0044*/ 	.byte	0x00, 0xf5, 0x21, 0x00


	//----- nvinfo : EIATTR_SPARSE_MMA_MASK
	.align		4
.L_24:
        /*0048*/ 	.byte	0x03, 0x50
        /*004a*/ 	.short	0x0000


	//----- nvinfo : EIATTR_MAXREG_COUNT
	.align		4
        /*004c*/ 	.byte	0x03, 0x1b
        /*004e*/ 	.short	0x00ff


	//----- nvinfo : EIATTR_EXTERNS
	.align		4
        /*0050*/ 	.byte	0x04, 0x0f
        /*0052*/ 	.short	(.L_26 - .L_25)


	//   ....[0]....
	.align		4
.L_25:
        /*0054*/ 	.word	index@(vprintf)


	//----- nvinfo : EIATTR_MERCURY_ISA_VERSION
	.align		4
.L_26:
        /*0058*/ 	.byte	0x03, 0x5f
        /*005a*/ 	.short	0x0101


	//----- nvinfo : EIATTR_VRC_CTA_INIT_COUNT
	.align		4
        /*005c*/ 	.byte	0x02, 0x4a
	.zero		1
	.zero		1


	//----- nvinfo : EIATTR_SYSCALL_OFFSETS
	.align		4
        /*0060*/ 	.byte	0x04, 0x46
        /*0062*/ 	.short	(.L_28 - .L_27)


	//   ....[0]....
.L_27:
        /*0064*/ 	.word	0x00000100


	//   ....[1]....
        /*0068*/ 	.word	0x000001d0


	//   ....[2]....
        /*006c*/ 	.word	0x000003a0


	//   ....[3]....
        /*0070*/ 	.word	0x00000520


	//   ....[4]....
        /*0074*/ 	.word	0x00000610


	//   ....[5]....
        /*0078*/ 	.word	0x00000760


	//   ....[6]....
        /*007c*/ 	.word	0x00000840


	//   ....[7]....
        /*0080*/ 	.word	0x00000990


	//   ....[8]....
        /*0084*/ 	.word	0x00000a70


	//   ....[9]....
        /*0088*/ 	.word	0x00000bc0


	//   ....[10]....
        /*008c*/ 	.word	0x00000ca0


	//   ....[11]....
        /*0090*/ 	.word	0x00000df0


	//   ....[12]....
        /*0094*/ 	.word	0x00000ed0


	//   ....[13]....
        /*0098*/ 	.word	0x00001020


	//   ....[14]....
        /*009c*/ 	.word	0x00001100


	//   ....[15]....
        /*00a0*/ 	.word	0x00001250


	//   ....[16]....
        /*00a4*/ 	.word	0x00001330


	//   ....[17]....
        /*00a8*/ 	.word	0x00001480


	//   ....[18]....
        /*00ac*/ 	.word	0x00001600


	//   ....[19]....
        /*00b0*/ 	.word	0x00001780


	//   ....[20]....
        /*00b4*/ 	.word	0x00001870


	//   ....[21]....
        /*00b8*/ 	.word	0x000019b0


	//   ....[22]....
        /*00bc*/ 	.word	0x00001a90


	//   ....[23]....
        /*00c0*/ 	.word	0x00001bd0


	//   ....[24]....
        /*00c4*/ 	.word	0x00001cb0


	//   ....[25]....
        /*00c8*/ 	.word	0x00001df0


	//   ....[26]....
        /*00cc*/ 	.word	0x00001f50


	//   ....[27]....
        /*00d0*/ 	.word	0x000020d0


	//   ....[28]....
        /*00d4*/ 	.word	0x000021c0


	//   ....[29]....
        /*00d8*/ 	.word	0x00002300


	//   ....[30]....
        /*00dc*/ 	.word	0x00002440


	//   ....[31]....
        /*00e0*/ 	.word	0x000025c0


	//----- nvinfo : EIATTR_EXIT_INSTR_OFFSETS
	.align		4
.L_28:
        /*00e4*/ 	.byte	0x04, 0x1c
        /*00e6*/ 	.short	(.L_30 - .L_29)


	//   ....[0]....
.L_29:
        /*00e8*/ 	.word	0x00002ea0


	//----- nvinfo : EIATTR_CRS_STACK_SIZE
	.align		4
.L_30:
        /*00ec*/ 	.byte	0x04, 0x1e
        /*00ee*/ 	.short	(.L_32 - .L_31)
.L_31:
        /*00f0*/ 	.word	0x00000000


	//----- nvinfo : EIATTR_CBANK_PARAM_SIZE
	.align		4
.L_32:
        /*00f4*/ 	.byte	0x03, 0x19
        /*00f6*/ 	.short	0x001c


	//----- nvinfo : EIATTR_PARAM_CBANK
	.align		4
        /*00f8*/ 	.byte	0x04, 0x0a
        /*00fa*/ 	.short	(.L_34 - .L_33)
	.align		4
.L_33:
        /*00fc*/ 	.word	index@(.nv.constant0._Z4gemmPfS_S_i)
        /*0100*/ 	.short	0x0380
        /*0102*/ 	.short	0x001c


	//----- nvinfo : EIATTR_SW_WAR
	.align		4
.L_34:
        /*0104*/ 	.byte	0x04, 0x36
        /*0106*/ 	.short	(.L_36 - .L_35)
.L_35:
        /*0108*/ 	.word	0x00000008
.L_36:


//--------------------- .nv.info._Z11concatenatePfS_S_iii --------------------------
	.section	.nv.info._Z11concatenatePfS_S_iii,"",@"SHT_CUDA_INFO"
	.sectionflags	@""
	.align	4


	//----- nvinfo : EIATTR_CUDA_API_VERSION
	.align		4
        /*0000*/ 	.byte	0x04, 0x37
        /*0002*/ 	.short	(.L_38 - .L_37)
.L_37:
        /*0004*/ 	.word	0x00000082


	//----- nvinfo : EIATTR_KPARAM_INFO
	.align		4
.L_38:
        /*0008*/ 	.byte	0x04, 0x17
        /*000a*/ 	.short	(.L_40 - .L_39)
.L_39:
        /*000c*/ 	.word	0x00000000
        /*0010*/ 	.short	0x0005
        /*0012*/ 	.short	0x0020
        /*0014*/ 	.byte	0x00, 0xf0, 0x11, 0x00


	//----- nvinfo : EIATTR_KPARAM_INFO
	.align		4
.L_40:
        /*0018*/ 	.byte	0x04, 0x17
        /*001a*/ 	.short	(.L_42 - .L_41)
.L_41:
        /*001c*/ 	.word	0x00000000
        /*0020*/ 	.short	0x0004
        /*0022*/ 	.short	0x001c
        /*0024*/ 	.byte	0x00, 0xf0, 0x11, 0x00


	//----- nvinfo : EIATTR_KPARAM_INFO
	.align		4
.L_42:
        /*0028*/ 	.byte	0x04, 0x17
        /*002a*/ 	.short	(.L_44 - .L_43)
.L_43:
        /*002c*/ 	.word	0x00000000
        /*0030*/ 	.short	0x0003
        /*0032*/ 	.short	0x0018
        /*0034*/ 	.byte	0x00, 0xf0, 0x11, 0x00


	//----- nvinfo : EIATTR_KPARAM_INFO
	.align		4
.L_44:
        /*0038*/ 	.byte	0x04, 0x17
        /*003a*/ 	.short	(.L_46 - .L_45)
.L_45:
        /*003c*/ 	.word	0x00000000
        /*0040*/ 	.short	0x0002
        /*0042*/ 	.short	0x0010
        /*0044*/ 	.byte	0x00, 0xf5, 0x21, 0x00


	//----- nvinfo : EIATTR_KPARAM_INFO
	.align		4
.L_46:
        /*0048*/ 	.byte	0x04, 0x17
        /*004a*/ 	.short	(.L_48 - .L_47)
.L_47:
        /*004c*/ 	.word	0x00000000
        /*0050*/ 	.short	0x0001
        /*0052*/ 	.short	0x0008
        /*0054*/ 	.byte	0x00, 0xf5, 0x21, 0x00


	//----- nvinfo : EIATTR_KPARAM_INFO
	.align		4
.L_48:
        /*0058*/ 	.byte	0x04, 0x17
        /*005a*/ 	.short	(.L_50 - .L_49)
.L_49:
        /*005c*/ 	.word	0x00000000
        /*0060*/ 	.short	0x0000
        /*0062*/ 	.short	0x0000
        /*0064*/ 	.byte	0x00, 0xf5, 0x21, 0x00


	//----- nvinfo : EIATTR_SPARSE_MMA_MASK
	.align		4
.L_50:
        /*0068*/ 	.byte	0x03, 0x50
        /*006a*/ 	.short	0x0000


	//----- nvinfo : EIATTR_MAXREG_COUNT
	.align		4
        /*006c*/ 	.byte	0x03, 0x1b
        /*006e*/ 	.short	0x00ff


	//----- nvinfo : EIATTR_MERCURY_ISA_VERSION
	.align		4
        /*0070*/ 	.byte	0x03, 0x5f
        /*0072*/ 	.short	0x0101


	//----- nvinfo : EIATTR_VRC_CTA_INIT_COUNT
	.align		4
        /*0074*/ 	.byte	0x02, 0x4a
	.zero		1
	.zero		1


	//----- nvinfo : EIATTR_EXIT_INSTR_OFFSETS
	.align		4
        /*0078*/ 	.byte	0x04, 0x1c
        /*007a*/ 	.short	(.L_52 - .L_51)


	//   ....[0]....
.L_51:
        /*007c*/ 	.word	0x00000880


	//   ....[1]....
        /*0080*/ 	.word	0x00000c70


	//   ....[2]....
        /*0084*/ 	.word	0x00000e30


	//   ....[3]....
        /*0088*/ 	.word	0x00000f70


	//   ....[4]....
        /*008c*/ 	.word	0x00001070


	//----- nvinfo : EIATTR_CBANK_PARAM_SIZE
	.align		4
.L_52:
        /*0090*/ 	.byte	0x03, 0x19
        /*0092*/ 	.short	0x0024


	//----- nvinfo : EIATTR_PARAM_CBANK
	.align		4
        /*0094*/ 	.byte	0x04, 0x0a
        /*0096*/ 	.short	(.L_54 - .L_53)
	.align		4
.L_53:
        /*0098*/ 	.word	index@(.nv.constant0._Z11concatenatePfS_S_iii)
        /*009c*/ 	.short	0x0380
        /*009e*/ 	.short	0x0024


	//----- nvinfo : EIATTR_SW_WAR
	.align		4
.L_54:
        /*00a0*/ 	.byte	0x04, 0x36
        /*00a2*/ 	.short	(.L_56 - .L_55)
.L_55:
        /*00a4*/ 	.word	0x00000008
.L_56:


//--------------------- .nv.callgraph             --------------------------
	.section	.nv.callgraph,"",@"SHT_CUDA_CALLGRAPH"
	.align	4
	.sectionentsize	8
	.align		4
        /*0000*/ 	.word	0x00000000
	.align		4
        /*0004*/ 	.word	0xffffffff
	.align		4
        /*0008*/ 	.word	index@(_Z4gemmPfS_S_i)
	.align		4
        /*000c*/ 	.word	index@(vprintf)
	.align		4
        /*0010*/ 	.word	0x00000000
	.align		4
        /*0014*/ 	.word	0xfffffffe
	.align		4
        /*0018*/ 	.word	0x00000000
	.align		4
        /*001c*/ 	.word	0xfffffffd
	.align		4
        /*0020*/ 	.word	0x00000000
	.align		4
        /*0024*/ 	.word	0xfffffffc


//--------------------- .nv.constant4             --------------------------
	.section	.nv.constant4,"a",@progbits
	.align	8
	.align		8
.nv.constant4:
        /*0000*/ 	.dword	vprintf
	.align		8
        /*0008*/ 	.dword	$str
	.align		8
        /*0010*/ 	.dword	$str$1
	.align		8
        /*0018*/ 	.dword	$str$2


//--------------------- .text._Z4gemmPfS_S_i      --------------------------
	.section	.text._Z4gemmPfS_S_i,"ax",@progbits
	.align	128
        .global         _Z4gemmPfS_S_i
        .type           _Z4gemmPfS_S_i,@function
        .size           _Z4gemmPfS_S_i,(.L_x_49 - _Z4gemmPfS_S_i)
        .other          _Z4gemmPfS_S_i,@"STO_CUDA_ENTRY STV_DEFAULT"
_Z4gemmPfS_S_i:
.text._Z4gemmPfS_S_i:
[----:B------:R-:W0:Y:S01]  /*0000*/  LDC R1, c[0x0][0x37c] ;  /* 0x0000df00ff017b82 */ /* 0x000e220000000800 */
[----:B------:R-:W1:Y:S01]  /*0010*/  LDCU UR4, c[0x0][0x2f8] ;  /* 0x00005f00ff0477ac */ /* 0x000e620008000800 */
[----:B0-----:R-:W-:Y:S01]  /*0020*/  VIADD R1, R1, 0xfffffff8 ;  /* 0xfffffff801017836 */ /* 0x001fe20000000000 */
[----:B------:R-:W-:Y:S01]  /*0030*/  MOV R16, 0x0 ;  /* 0x0000000000107802 */ /* 0x000fe20000000f00 */
[----:B------:R-:W-:Y:S01]  /*0040*/  IMAD.MOV.U32 R0, RZ, RZ, 0x1 ;  /* 0x00000001ff007424 */ /* 0x000fe200078e00ff */
[----:B------:R-:W0:Y:S03]  /*0050*/  LDCU UR5, c[0x0][0x2fc] ;  /* 0x00005f80ff0577ac */ /* 0x000e260008000800 */
[----:B------:R2:W3:Y:S01]  /*0060*/  LDC.64 R2, c[0x4][R16] ;  /* 0x0100000010027b82 */ /* 0x0004e20000000a00 */
[----:B------:R2:W-:Y:S01]  /*0070*/  STL [R1], R0 ;  /* 0x0000000001007387 */ /* 0x0005e20000100800 */
[----:B------:R-:W4:Y:S01]  /*0080*/  LDCU.64 UR6, c[0x4][0x8] ;  /* 0x01000100ff0677ac */ /* 0x000f220008000a00 */
[----:B-1----:R-:W-:-:S05]  /*0090*/  IADD3 R19, P0, PT, R1, UR4, RZ ;  /* 0x0000000401137c10 */ /* 0x002fca000ff1e0ff */
[----:B0-----:R-:W-:Y:S02]  /*00a0*/  IMAD.X R18, RZ, RZ, UR5, P0 ;  /* 0x00000005ff127e24 */ /* 0x001fe400080e06ff */
[----:B------:R-:W-:Y:S02]  /*00b0*/  IMAD.MOV.U32 R6, RZ, RZ, R19 ;  /* 0x000000ffff067224 */ /* 0x000fe400078e0013 */
[----:B----4-:R-:W-:Y:S02]  /*00c0*/  IMAD.U32 R4, RZ, RZ, UR6 ;  /* 0x00000006ff047e24 */ /* 0x010fe4000f8e00ff */
[----:B------:R-:W-:Y:S02]  /*00d0*/  IMAD.U32 R5, RZ, RZ, UR7 ;  /* 0x00000007ff057e24 */ /* 0x000fe4000f8e00ff */
[----:B--2---:R-:W-:-:S07]  /*00e0*/  IMAD.MOV.U32 R7, RZ, RZ, R18 ;  /* 0x000000ffff077224 */ /* 0x004fce00078e0012 */
[----:B------:R-:W-:-:S07]  /*00f0*/  LEPC R20, `(.L_x_0) ;  /* 0x000000001014794e */ /* 0x000fce0000000000 */
[----:B---3--:R-:W-:Y:S05]  /*0100*/  CALL.ABS.NOINC R2 ;  /* 0x0000000002007343 */ /* 0x008fea0003c00000 */
.L_x_0:
[----:B------:R-:W0:Y:S01]  /*0110*/  S2R R26, SR_TID.X ;  /* 0x00000000001a7919 */ /* 0x000e220000002100 */
[----:B------:R-:W0:Y:S01]  /*0120*/  S2UR UR4, SR_CTAID.X ;  /* 0x00000000000479c3 */ /* 0x000e220000002500 */
[----:B------:R-:W-:Y:S02]  /*0130*/  IMAD.MOV.U32 R6, RZ, RZ, R19 ;  /* 0x000000ffff067224 */ /* 0x000fe400078e0013 */
[----:B------:R-:W-:-:S05]  /*0140*/  IMAD.MOV.U32 R7, RZ, RZ, R18 ;  /* 0x000000ffff077224 */ /* 0x000fca00078e0012 */
[----:B------:R-:W0:Y:S08]  /*0150*/  LDC R3, c[0x0][0x360] ;  /* 0x0000d800ff037b82 */ /* 0x000e300000000800 */
[----:B------:R-:W1:Y:S01]  /*0160*/  LDC.64 R16, c[0x4][R16] ;  /* 0x0100000010107b82 */ /* 0x000e620000000a00 */
[----:B0-----:R-:W-:Y:S01]  /*0170*/  IMAD R2, R3, UR4, R26 ;  /* 0x0000000403027c24 */ /* 0x001fe2000f8e021a */
[----:B------:R-:W0:Y:S04]  /*0180*/  LDCU.64 UR4, c[0x4][0x8] ;  /* 0x01000100ff0477ac */ /* 0x000e280008000a00 */
[----:B------:R2:W-:Y:S01]  /*0190*/  STL [R1], R2 ;  /* 0x0000000201007387 */ /* 0x0005e20000100800 */
[----:B0-----:R-:W-:-:S02]  /*01a0*/  IMAD.U32 R4, RZ, RZ, UR4 ;  /* 0x00000004ff047e24 */ /* 0x001fc4000f8e00ff */
[----:B-12---:R-:W-:-:S07]  /*01b0*/  IMAD.U32 R5, RZ, RZ, UR5 ;  /* 0x00000005ff057e24 */ /* 0x006fce000f8e00ff */
[----:B------:R-:W-:-:S07]  /*01c0*/  LEPC R20, `(.L_x_1) ;  /* 0x000000001014794e */ /* 0x000fce0000000000 */
[----:B------:R-:W-:Y:S05]  /*01d0*/  CALL.ABS.NOINC R16 ;  /* 0x0000000010007343 */ /* 0x000fea0003c00000 */
.L_x_1:
[----:B------:R-:W0:Y:S01]  /*01e0*/  LDCU UR4, c[0x0][0x398] ;  /* 0x00007300ff0477ac */ /* 0x000e220008000800 */
[----:B------:R-:W1:Y:S01]  /*01f0*/  LDC.64 R28, c[0x0][0x358] ;  /* 0x0000d600ff1c7b82 */ /* 0x000e620000000a00 */
[----:B------:R-:W-:Y:S01]  /*0200*/  IMAD.MOV.U32 R23, RZ, RZ, RZ ;  /* 0x000000ffff177224 */ /* 0x000fe200078e00ff */
[----:B0-----:R-:W-:-:S09]  /*0210*/  UISETP.GE.AND UP0, UPT, UR4, 0x1, UPT ;  /* 0x000000010400788c */ /* 0x001fd2000bf06270 */
[----:B------:R-:W-:Y:S05]  /*0220*/  BRA.U !UP0, `(.L_x_2) ;  /* 0x0000002108e87547 */ /* 0x000fea000b800000 */
[----:B------:R-:W-:Y:S01]  /*0230*/  UISETP.GE.U32.AND UP0, UPT, UR4, 0x8, UPT ;  /* 0x000000080400788c */ /* 0x000fe2000bf06070 */
[----:B------:R-:W-:Y:S02]  /*0240*/  IMAD.MOV.U32 R23, RZ, RZ, RZ ;  /* 0x000000ffff177224 */ /* 0x000fe400078e00ff */
[----:B------:R-:W-:-:S06]  /*0250*/  IMAD.MOV.U32 R25, RZ, RZ, RZ ;  /* 0x000000ffff197224 */ /* 0x000fcc00078e00ff */
[----:B------:R-:W-:Y:S05]  /*0260*/  BRA.U !UP0, `(.L_x_3) ;  /* 0x0000001108987547 */ /* 0x000fea000b800000 */
[----:B------:R-:W-:Y:S01]  /*0270*/  ULOP3.LUT UR4, UR4, 0x7ffffff8, URZ, 0xc0, !UPT ;  /* 0x7ffffff804047892 */ /* 0x000fe2000f8ec0ff */
[----:B------:R-:W-:Y:S01]  /*0280*/  BSSY.RECONVERGENT B6, `(.L_x_3) ;  /* 0x0000124000067945 */ /* 0x000fe20003800200 */
[----:B------:R-:W-:Y:S02]  /*0290*/  IMAD.MOV.U32 R23, RZ, RZ, RZ ;  /* 0x000000ffff177224 */ /* 0x000fe400078e00ff */
[----:B------:R-:W-:Y:S02]  /*02a0*/  IMAD.MOV.U32 R17, RZ, RZ, RZ ;  /* 0x000000ffff117224 */ /* 0x000fe400078e00ff */
[----:B------:R-:W-:-:S07]  /*02b0*/  IMAD.U32 R25, RZ, RZ, UR4 ;  /* 0x00000004ff197e24 */ /* 0x000fce000f8e00ff */
.L_x_20:
[----:B------:R-:W0:Y:S01]  /*02c0*/  LDC.64 R12, c[0x0][0x380] ;  /* 0x0000e000ff0c7b82 */ /* 0x000e220000000a00 */
[----:B-1----:R-:W-:Y:S02]  /*02d0*/  R2UR UR4, R28 ;  /* 0x000000001c0472ca */ /* 0x002fe400000e0000 */
[----:B------:R-:W-:-:S13]  /*02e0*/  R2UR UR5, R29 ;  /* 0x000000001d0572ca */ /* 0x000fda00000e0000 */
[----:B0-----:R-:W2:Y:S01]  /*02f0*/  LDG.E R0, desc[UR4][R12.64+0x4] ;  /* 0x000004040c007981 */ /* 0x001ea2000c1e1900 */
[----:B------:R-:W-:Y:S01]  /*0300*/  MOV R16, 0x0 ;  /* 0x0000000000107802 */ /* 0x000fe20000000f00 */
[----:B------:R-:W0:Y:S01]  /*0310*/  LDCU.64 UR4, c[0x4][0x10] ;  /* 0x01000200ff0477ac */ /* 0x000e220008000a00 */
[----:B------:R-:W-:Y:S02]  /*0320*/  IMAD.MOV.U32 R6, RZ, RZ, R19 ;  /* 0x000000ffff067224 */ /* 0x000fe400078e0013 */
[----:B------:R1:W3:Y:S01]  /*0330*/  LDC.64 R8, c[0x4][R16] ;  /* 0x0100000010087b82 */ /* 0x0002e20000000a00 */
[----:B------:R-:W-:Y:S02]  /*0340*/  IMAD.MOV.U32 R7, RZ, RZ, R18 ;  /* 0x000000ffff077224 */ /* 0x000fe400078e0012 */
[----:B0-----:R-:W-:Y:S02]  /*0350*/  IMAD.U32 R4, RZ, RZ, UR4 ;  /* 0x00000004ff047e24 */ /* 0x001fe4000f8e00ff */
[----:B------:R-:W-:Y:S01]  /*0360*/  IMAD.U32 R5, RZ, RZ, UR5 ;  /* 0x00000005ff057e24 */ /* 0x000fe2000f8e00ff */
[----:B--2---:R-:W0:Y:S02]  /*0370*/  F2F.F64.F32 R10, R0 ;  /* 0x00000000000a7310 */ /* 0x004e240000201800 */
[----:B0--3--:R1:W-:Y:S04]  /*0380*/  STL.64 [R1], R10 ;  /* 0x0000000a01007387 */ /* 0x0093e80000100a00 */
[----:B------:R-:W-:-:S07]  /*0390*/  LEPC R20, `(.L_x_4) ;  /* 0x000000001014794e */ /* 0x000fce0000000000 */
[----:B-1----:R-:W-:Y:S05]  /*03a0*/  CALL.ABS.NOINC R8 ;  /* 0x0000000008007343 */ /* 0x002fea0003c00000 */
.L_x_4:
[----:B------:R-:W0:Y:S01]  /*03b0*/  LDC.64 R10, c[0x0][0x388] ;  /* 0x0000e200ff0a7b82 */ /* 0x000e220000000a00 */
[----:B------:R-:W1:Y:S01]  /*03c0*/  LDCU UR4, c[0x0][0x398] ;  /* 0x00007300ff0477ac */ /* 0x000e620008000800 */
[C---:B------:R-:W-:Y:S01]  /*03d0*/  R2UR UR8, R28.reuse ;  /* 0x000000001c0872ca */ /* 0x040fe200000e0000 */
[----:B------:R-:W-:Y:S01]  /*03e0*/  IMAD R5, R17, 0x40, R26 ;  /* 0x0000004011057824 */ /* 0x000fe200078e021a */
[C---:B------:R-:W-:Y:S02]  /*03f0*/  R2UR UR9, R29.reuse ;  /* 0x000000001d0972ca */ /* 0x040fe400000e0000 */
[----:B------:R-:W-:Y:S02]  /*0400*/  R2UR UR6, R28 ;  /* 0x000000001c0672ca */ /* 0x000fe400000e0000 */
[----:B------:R-:W2:Y:S01]  /*0410*/  LDC.64 R30, c[0x0][0x380] ;  /* 0x0000e000ff1e7b82 */ /* 0x000ea20000000a00 */
[----:B------:R-:W-:Y:S01]  /*0420*/  R2UR UR7, R29 ;  /* 0x000000001d0772ca */ /* 0x000fe200000e0000 */
[----:B-1----:R-:W-:-:S06]  /*0430*/  IMAD R3, R2, UR4, R17 ;  /* 0x0000000402037c24 */ /* 0x002fcc000f8e0211 */
[----:B------:R1:W3:Y:S01]  /*0440*/  LDC.64 R8, c[0x4][R16] ;  /* 0x0100000010087b82 */ /* 0x0002e20000000a00 */
[----:B------:R-:W4:Y:S01]  /*0450*/  LDCU.64 UR4, c[0x4][0x18] ;  /* 0x01000300ff0477ac */ /* 0x000f220008000a00 */
[----:B0-----:R-:W-:-:S06]  /*0460*/  IMAD.WIDE.U32 R10, R5, 0x4, R10 ;  /* 0x00000004050a7825 */ /* 0x001fcc00078e000a */
[----:B------:R-:W5:Y:S01]  /*0470*/  LDG.E R10, desc[UR8][R10.64] ;  /* 0x000000080a0a7981 */ /* 0x000f62000c1e1900 */
[----:B--2---:R-:W-:-:S05]  /*0480*/  IMAD.WIDE R30, R3, 0x4, R30 ;  /* 0x00000004031e7825 */ /* 0x004fca00078e021e */
[----:B------:R-:W5:Y:S01]  /*0490*/  LDG.E R0, desc[UR6][R30.64] ;  /* 0x000000061e007981 */ /* 0x000f62000c1e1900 */
[----:B------:R-:W-:Y:S02]  /*04a0*/  IMAD.MOV.U32 R6, RZ, RZ, R19 ;  /* 0x000000ffff067224 */ /* 0x000fe400078e0013 */
[----:B----4-:R-:W-:Y:S02]  /*04b0*/  IMAD.U32 R4, RZ, RZ, UR4 ;  /* 0x00000004ff047e24 */ /* 0x010fe4000f8e00ff */
[----:B------:R-:W-:Y:S02]  /*04c0*/  IMAD.U32 R5, RZ, RZ, UR5 ;  /* 0x00000005ff057e24 */ /* 0x000fe4000f8e00ff */
[----:B------:R-:W-:Y:S02]  /*04d0*/  IMAD.MOV.U32 R7, RZ, RZ, R18 ;  /* 0x000000ffff077224 */ /* 0x000fe400078e0012 */
[----:B-----5:R-:W-:-:S04]  /*04e0*/  FFMA R23, R0, R10, R23 ;  /* 0x0000000a00177223 */ /* 0x020fc80000000017 */
[----:B------:R-:W0:Y:S02]  /*04f0*/  F2F.F64.F32 R12, R23 ;  /* 0x00000017000c7310 */ /* 0x000e240000201800 */
[----:B0--3--:R1:W-:Y:S02]  /*0500*/  STL.64 [R1], R12 ;  /* 0x0000000c01007387 */ /* 0x0093e40000100a00 */
[----:B------:R-:W-:-:S07]  /*0510*/  LEPC R20, `(.L_x_5) ;  /* 0x000000001014794e */ /* 0x000fce0000000000 */
[----:B-1----:R-:W-:Y:S05]  /*0520*/  CALL.ABS.NOINC R8 ;  /* 0x0000000008007343 */ /* 0x002fea0003c00000 */
.L_x_5:
[----:B------:R-:W0:Y:S01]  /*0530*/  LDC.64 R12, c[0x0][0x380] ;  /* 0x0000e000ff0c7b82 */ /* 0x000e220000000a00 */
[----:B------:R-:W-:Y:S02]  /*0540*/  R2UR UR4, R28 ;  /* 0x000000001c0472ca */ /* 0x000fe400000e0000 */
        /* <DEDUP_REMOVED lines=13> */
.L_x_6:
[----:B------:R-:W0:Y:S01]  /*0620*/  LDC.64 R10, c[0x0][0x388] ;  /* 0x0000e200ff0a7b82 */ /* 0x000e220000000a00 */
[----:B------:R-:W-:Y:S01]  /*0630*/  IMAD R3, R17, 0x40, R26 ;  /* 0x0000004011037824 */ /* 0x000fe200078e021a */
[C---:B------:R-:W-:Y:S02]  /*0640*/  R2UR UR4, R28.reuse ;  /* 0x000000001c0472ca */ /* 0x040fe400000e0000 */
[----:B------:R-:W-:Y:S01]  /*0650*/  R2UR UR5, R29 ;  /* 0x000000001d0572ca */ /* 0x000fe200000e0000 */
[----:B------:R-:W-:Y:S01]  /*0660*/  VIADD R3, R3, 0x40 ;  /* 0x0000004003037836 */ /* 0x000fe20000000000 */
[----:B------:R-:W-:Y:S02]  /*0670*/  R2UR UR6, R28 ;  /* 0x000000001c0672ca */ /* 0x000fe400000e0000 */
[----:B------:R-:W-:-:S09]  /*0680*/  R2UR UR7, R29 ;  /* 0x000000001d0772ca */ /* 0x000fd200000e0000 */
[----:B------:R-:W2:Y:S01]  /*0690*/  LDG.E R0, desc[UR4][R30.64+0x4] ;  /* 0x000004041e007981 */ /* 0x000ea2000c1e1900 */
[----:B------:R1:W3:Y:S01]  /*06a0*/  LDC.64 R8, c[0x4][R16] ;  /* 0x0100000010087b82 */ /* 0x0002e20000000a00 */
[----:B------:R-:W4:Y:S01]  /*06b0*/  LDCU.64 UR4, c[0x4][0x18] ;  /* 0x01000300ff0477ac */ /* 0x000f220008000a00 */
[----:B0-----:R-:W-:-:S06]  /*06c0*/  IMAD.WIDE.U32 R10, R3, 0x4, R10 ;  /* 0x00000004030a7825 */ /* 0x001fcc00078e000a */
[----:B------:R-:W2:Y:S01]  /*06d0*/  LDG.E R10, desc[UR6][R10.64] ;  /* 0x000000060a0a7981 */ /* 0x000ea2000c1e1900 */
[----:B------:R-:W-:Y:S02]  /*06e0*/  IMAD.MOV.U32 R6, RZ, RZ, R19 ;  /* 0x000000ffff067224 */ /* 0x000fe400078e0013 */
[----:B------:R-:W-:Y:S02]  /*06f0*/  IMAD.MOV.U32 R7, RZ, RZ, R18 ;  /* 0x000000ffff077224 */ /* 0x000fe400078e0012 */
[----:B----4-:R-:W-:Y:S02]  /*0700*/  IMAD.U32 R4, RZ, RZ, UR4 ;  /* 0x00000004ff047e24 */ /* 0x010fe4000f8e00ff */
[----:B------:R-:W-:Y:S02]  /*0710*/  IMAD.U32 R5, RZ, RZ, UR5 ;  /* 0x00000005ff057e24 */ /* 0x000fe4000f8e00ff */
[----:B--2---:R-:W-:-:S04]  /*0720*/  FFMA R23, R0, R10, R23 ;  /* 0x0000000a00177223 */ /* 0x004fc80000000017 */
[----:B------:R-:W0:Y:S02]  /*0730*/  F2F.F64.F32 R12, R23 ;  /* 0x00000017000c7310 */ /* 0x000e240000201800 */
[----:B0--3--:R1:W-:Y:S02]  /*0740*/  STL.64 [R1], R12 ;  /* 0x0000000c01007387 */ /* 0x0093e40000100a00 */
[----:B------:R-:W-:-:S07]  /*0750*/  LEPC R20, `(.L_x_7) ;  /* 0x000000001014794e */ /* 0x000fce0000000000 */
[----:B-1----:R-:W-:Y:S05]  /*0760*/  CALL.ABS.NOINC R8 ;  /* 0x0000000008007343 */ /* 0x002fea0003c00000 */
.L_x_7:
[----:B------:R-:W0:Y:S01]  /*0770*/  LDC.64 R12, c[0x0][0x380] ;  /* 0x0000e000ff0c7b82 */ /* 0x000e220000000a00 */
[----:B------:R-:W-:Y:S02]  /*0780*/  R2UR UR4, R28 ;  /* 0x000000001c0472ca */ /* 0x000fe400000e0000 */
[----:B------:R-:W-:-:S13]  /*0790*/  R2UR UR5, R29 ;  /* 0x000000001d0572ca */ /* 0x000fda00000e0000 */
[----:B0-----:R-:W2:Y:S01]  /*07a0*/  LDG.E R0, desc[UR4][R12.64+0x4] ;  /* 0x000004040c007981 */ /* 0x001ea2000c1e1900 */
[----:B------:R0:W1:Y:S01]  /*07b0*/  LDC.64 R8, c[0x4][R16] ;  /* 0x0100000010087b82 */ /* 0x0000620000000a00 */
[----:B------:R-:W3:Y:S01]  /*07c0*/  LDCU.64 UR4, c[0x4][0x10] ;  /* 0x01000200ff0477ac */ /* 0x000ee20008000a00 */
[----:B------:R-:W-:Y:S02]  /*07d0*/  IMAD.MOV.U32 R6, RZ, RZ, R19 ;  /* 0x000000ffff067224 */ /* 0x000fe400078e0013 */
[----:B------:R-:W-:Y:S02]  /*07e0*/  IMAD.MOV.U32 R7, RZ, RZ, R18 ;  /* 0x000000ffff077224 */ /* 0x000fe400078e0012 */
[----:B---3--:R-:W-:Y:S02]  /*07f0*/  IMAD.U32 R4, RZ, RZ, UR4 ;  /* 0x00000004ff047e24 */ /* 0x008fe4000f8e00ff */
[----:B------:R-:W-:Y:S01]  /*0800*/  IMAD.U32 R5, RZ, RZ, UR5 ;  /* 0x00000005ff057e24 */ /* 0x000fe2000f8e00ff */
[----:B--2---:R-:W2:Y:S02]  /*0810*/  F2F.F64.F32 R10, R0 ;  /* 0x00000000000a7310 */ /* 0x004ea40000201800 */
[----:B-12---:R0:W-:Y:S04]  /*0820*/  STL.64 [R1], R10 ;  /* 0x0000000a01007387 */ /* 0x0061e80000100a00 */
[----:B------:R-:W-:-:S07]  /*0830*/  LEPC R20, `(.L_x_8) ;  /* 0x000000001014794e */ /* 0x000fce0000000000 */
[----:B0-----:R-:W-:Y:S05]  /*0840*/  CALL.ABS.NOINC R8 ;  /* 0x0000000008007343 */ /* 0x001fea0003c00000 */
.L_x_8:
        /* <DEDUP_REMOVED lines=21> */
.L_x_9:
        /* <DEDUP_REMOVED lines=14> */
.L_x_10:
        /* <DEDUP_REMOVED lines=21> */
.L_x_11:
        /* <DEDUP_REMOVED lines=14> */
.L_x_12:
        /* <DEDUP_REMOVED lines=21> */
.L_x_13:
        /* <DEDUP_REMOVED lines=14> */
.L_x_14:
        /* <DEDUP_REMOVED lines=21> */
.L_x_15:
        /* <DEDUP_REMOVED lines=14> */
.L_x_16:
        /* <DEDUP_REMOVED lines=21> */
.L_x_17:
        /* <DEDUP_REMOVED lines=14> */
.L_x_18:
        /* <DEDUP_REMOVED lines=21> */
.L_x_19:
[----:B------:R-:W-:-:S05]  /*1490*/  VIADD R17, R17, 0x8 ;  /* 0x0000000811117836 */ /* 0x000fca0000000000 */
[----:B------:R-:W-:-:S13]  /*14a0*/  ISETP.NE.AND P0, PT, R17, R25, PT ;  /* 0x000000191100720c */ /* 0x000fda0003f05270 */
[----:B------:R-:W-:Y:S05]  /*14b0*/  @P0 BRA `(.L_x_20) ;  /* 0xffffffec00800947 */ /* 0x000fea000383ffff */
[----:B------:R-:W-:Y:S05]  /*14c0*/  BSYNC.RECONVERGENT B6 ;  /* 0x0000000000067941 */ /* 0x000fea0003800200 */
.L_x_3:
[----:B------:R-:W0:Y:S02]  /*14d0*/  LDCU UR4, c[0x0][0x398] ;  /* 0x00007300ff0477ac */ /* 0x000e240008000800 */
[----:B0-----:R-:W-:-:S09]  /*14e0*/  ULOP3.LUT UP0, UR4, UR4, 0x7, URZ, 0xc0, !UPT ;  /* 0x0000000704047892 */ /* 0x001fd2000f80c0ff */
[----:B------:R-:W-:Y:S05]  /*14f0*/  BRA.U !UP0, `(.L_x_2) ;  /* 0x0000001108347547 */ /* 0x000fea000b800000 */
[----:B------:R-:W-:-:S09]  /*1500*/  UISETP.GE.U32.AND UP0, UPT, UR4, 0x4, UPT ;  /* 0x000000040400788c */ /* 0x000fd2000bf06070 */
[----:B------:R-:W-:Y:S05]  /*1510*/  BRA.U !UP0, `(.L_x_21) ;  /* 0x00000009083c7547 */ /* 0x000fea000b800000 */
        /* <DEDUP_REMOVED lines=15> */
.L_x_22:
        /* <DEDUP_REMOVED lines=24> */
.L_x_23:
        /* <DEDUP_REMOVED lines=15> */
.L_x_24:
[----:B------:R-:W0:Y:S01]  /*1880*/  LDC.64 R10, c[0x0][0x388] ;  /* 0x0000e200ff0a7b82 */ /* 0x000e220000000a00 */
[----:B------:R-:W-:Y:S01]  /*1890*/  R2UR UR4, R28 ;  /* 0x000000001c0472ca */ /* 0x000fe200000e0000 */
[----:B------:R-:W-:Y:S01]  /*18a0*/  VIADD R3, R24, 0x40 ;  /* 0x0000004018037836 */ /* 0x000fe20000000000 */
[C---:B------:R-:W-:Y:S02]  /*18b0*/  R2UR UR5, R29.reuse ;  /* 0x000000001d0572ca */ /* 0x040fe400000e0000 */
        /* <DEDUP_REMOVED lines=16> */
.L_x_25:
        /* <DEDUP_REMOVED lines=14> */
.L_x_26:
        /* <DEDUP_REMOVED lines=20> */
.L_x_27:
        /* <DEDUP_REMOVED lines=14> */
.L_x_28:
        /* <DEDUP_REMOVED lines=20> */
.L_x_29:
[----:B------:R-:W-:-:S07]  /*1e00*/  VIADD R25, R25, 0x4 ;  /* 0x0000000419197836 */ /* 0x000fce0000000000 */
.L_x_21:
[----:B------:R-:W0:Y:S02]  /*1e10*/  LDCU UR4, c[0x0][0x398] ;  /* 0x00007300ff0477ac */ /* 0x000e240008000800 */
[----:B0-----:R-:W-:-:S04]  /*1e20*/  ULOP3.LUT UR4, UR4, 0x3, URZ, 0xc0, !UPT ;  /* 0x0000000304047892 */ /* 0x001fc8000f8ec0ff */
[----:B------:R-:W-:-:S09]  /*1e30*/  UISETP.NE.AND UP0, UPT, UR4, URZ, UPT ;  /* 0x000000ff0400728c */ /* 0x000fd2000bf05270 */
[----:B------:R-:W-:Y:S05]  /*1e40*/  BRA.U !UP0, `(.L_x_2) ;  /* 0x0000000508e07547 */ /* 0x000fea000b800000 */
[----:B------:R-:W-:-:S09]  /*1e50*/  UISETP.NE.AND UP0, UPT, UR4, 0x1, UPT ;  /* 0x000000010400788c */ /* 0x000fd2000bf05270 */
        /* <DEDUP_REMOVED lines=16> */
.L_x_31:
        /* <DEDUP_REMOVED lines=24> */
.L_x_32:
        /* <DEDUP_REMOVED lines=15> */
.L_x_33:
[----:B------:R-:W0:Y:S01]  /*21d0*/  LDC.64 R8, c[0x0][0x388] ;  /* 0x0000e200ff087b82 */ /* 0x000e220000000a00 */
[C---:B------:R-:W-:Y:S01]  /*21e0*/  R2UR UR4, R28.reuse ;  /* 0x000000001c0472ca */ /* 0x040fe200000e0000 */
[----:B------:R-:W-:Y:S01]  /*21f0*/  VIADD R17, R17, 0x40 ;  /* 0x0000004011117836 */ /* 0x000fe20000000000 */
[C---:B------:R-:W-:Y:S02]  /*2200*/  R2UR UR5, R29.reuse ;  /* 0x000000001d0572ca */ /* 0x040fe400000e0000 */
[----:B------:R-:W-:Y:S02]  /*2210*/  R2UR UR6, R28 ;  /* 0x000000001c0672ca */ /* 0x000fe400000e0000 */
[----:B------:R-:W-:-:S09]  /*2220*/  R2UR UR7, R29 ;  /* 0x000000001d0772ca */ /* 0x000fd200000e0000 */
[----:B------:R-:W2:Y:S01]  /*2230*/  LDG.E R30, desc[UR4][R30.64+0x4] ;  /* 0x000004041e1e7981 */ /* 0x000ea2000c1e1900 */
[----:B------:R-:W1:Y:S01]  /*2240*/  LDCU.64 UR4, c[0x4][0x18] ;  /* 0x01000300ff0477ac */ /* 0x000e620008000a00 */
[----:B0-----:R-:W-:-:S06]  /*2250*/  IMAD.WIDE.U32 R8, R17, 0x4, R8 ;  /* 0x0000000411087825 */ /* 0x001fcc00078e0008 */
[----:B------:R-:W2:Y:S01]  /*2260*/  LDG.E R8, desc[UR6][R8.64] ;  /* 0x0000000608087981 */ /* 0x000ea2000c1e1900 */
[----:B------:R-:W0:Y:S01]  /*2270*/  LDC.64 R16, c[0x4][R16] ;  /* 0x0100000010107b82 */ /* 0x000e220000000a00 */
[----:B------:R-:W-:Y:S02]  /*2280*/  IMAD.MOV.U32 R6, RZ, RZ, R19 ;  /* 0x000000ffff067224 */ /* 0x000fe400078e0013 */
[----:B------:R-:W-:Y:S02]  /*2290*/  IMAD.MOV.U32 R7, RZ, RZ, R18 ;  /* 0x000000ffff077224 */ /* 0x000fe400078e0012 */
[----:B-1----:R-:W-:Y:S02]  /*22a0*/  IMAD.U32 R4, RZ, RZ, UR4 ;  /* 0x00000004ff047e24 */ /* 0x002fe4000f8e00ff */
[----:B------:R-:W-:Y:S02]  /*22b0*/  IMAD.U32 R5, RZ, RZ, UR5 ;  /* 0x00000005ff057e24 */ /* 0x000fe4000f8e00ff */
[----:B--2---:R-:W-:-:S04]  /*22c0*/  FFMA R23, R30, R8, R23 ;  /* 0x000000081e177223 */ /* 0x004fc80000000017 */
[----:B------:R-:W1:Y:S02]  /*22d0*/  F2F.F64.F32 R10, R23 ;  /* 0x00000017000a7310 */ /* 0x000e640000201800 */
[----:B01----:R1:W-:Y:S02]  /*22e0*/  STL.64 [R1], R10 ;  /* 0x0000000a01007387 */ /* 0x0033e40000100a00 */
[----:B------:R-:W-:-:S07]  /*22f0*/  LEPC R20, `(.L_x_34) ;  /* 0x000000001014794e */ /* 0x000fce0000000000 */
[----:B-1----:R-:W-:Y:S05]  /*2300*/  CALL.ABS.NOINC R16 ;  /* 0x0000000010007343 */ /* 0x002fea0003c00000 */
.L_x_34:
[----:B------:R-:W-:-:S07]  /*2310*/  VIADD R25, R25, 0x2 ;  /* 0x0000000219197836 */ /* 0x000fce0000000000 */
.L_x_30:
[----:B------:R-:W0:Y:S02]  /*2320*/  LDCU UR4, c[0x0][0x398] ;  /* 0x00007300ff0477ac */ /* 0x000e240008000800 */
[----:B0-----:R-:W-:-:S04]  /*2330*/  ULOP3.LUT UR4, UR4, 0x1, URZ, 0xc0, !UPT ;  /* 0x0000000104047892 */ /* 0x001fc8000f8ec0ff */
[----:B------:R-:W-:-:S09]  /*2340*/  UISETP.NE.U32.AND UP0, UPT, UR4, 0x1, UPT ;  /* 0x000000010400788c */ /* 0x000fd2000bf05070 */
[----:B------:R-:W-:Y:S05]  /*2350*/  BRA.U UP0, `(.L_x_2) ;  /* 0x00000001009c7547 */ /* 0x000fea000b800000 */
        /* <DEDUP_REMOVED lines=15> */
.L_x_35:
        /* <DEDUP_REMOVED lines=9> */
[----:B------:R-:W1:Y:S01]  /*24e0*/  LDC.64 R16, c[0x4][R16] ;  /* 0x0100000010107b82 */ /* 0x000e620000000a00 */
[----:B------:R-:W3:Y:S01]  /*24f0*/  LDCU.64 UR4, c[0x4][0x18] ;  /* 0x01000300ff0477ac */ /* 0x000ee20008000a00 */
[----:B0-----:R-:W-:-:S06]  /*2500*/  IMAD.WIDE.U32 R10, R3, 0x4, R10 ;  /* 0x00000004030a7825 */ /* 0x001fcc00078e000a */
[----:B------:R-:W4:Y:S01]  /*2510*/  LDG.E R10, desc[UR8][R10.64] ;  /* 0x000000080a0a7981 */ /* 0x000f22000c1e1900 */
[----:B--2---:R-:W-:-:S06]  /*2520*/  IMAD.WIDE R8, R25, 0x4, R8 ;  /* 0x0000000419087825 */ /* 0x004fcc00078e0208 */
[----:B------:R-:W4:Y:S01]  /*2530*/  LDG.E R8, desc[UR6][R8.64] ;  /* 0x0000000608087981 */ /* 0x000f22000c1e1900 */
[----:B---3--:R-:W-:Y:S02]  /*2540*/  IMAD.U32 R4, RZ, RZ, UR4 ;  /* 0x00000004ff047e24 */ /* 0x008fe4000f8e00ff */
[----:B------:R-:W-:Y:S02]  /*2550*/  IMAD.U32 R5, RZ, RZ, UR5 ;  /* 0x00000005ff057e24 */ /* 0x000fe4000f8e00ff */
[----:B------:R-:W-:Y:S02]  /*2560*/  IMAD.MOV.U32 R6, RZ, RZ, R19 ;  /* 0x000000ffff067224 */ /* 0x000fe400078e0013 */
[----:B------:R-:W-:Y:S02]  /*2570*/  IMAD.MOV.U32 R7, RZ, RZ, R18 ;  /* 0x000000ffff077224 */ /* 0x000fe400078e0012 */
[----:B----4-:R-:W-:-:S04]  /*2580*/  FFMA R23, R8, R10, R23 ;  /* 0x0000000a08177223 */ /* 0x010fc80000000017 */
[----:B------:R-:W0:Y:S02]  /*2590*/  F2F.F64.F32 R12, R23 ;  /* 0x00000017000c7310 */ /* 0x000e240000201800 */
[----:B01----:R0:W-:Y:S02]  /*25a0*/  STL.64 [R1], R12 ;  /* 0x0000000c01007387 */ /* 0x0031e40000100a00 */
[----:B------:R-:W-:-:S07]  /*25b0*/  LEPC R20, `(.L_x_2) ;  /* 0x000000001014794e */ /* 0x000fce0000000000 */
[----:B0-----:R-:W-:Y:S05]  /*25c0*/  CALL.ABS.NOINC R16 ;  /* 0x0000000010007343 */ /* 0x001fea0003c00000 */
.L_x_2:
[----:B------:R-:W0:Y:S01]  /*25d0*/  LDC.64 R4, c[0x0][0x390] ;  /* 0x0000e400ff047b82 */ /* 0x000e220000000a00 */
[----:B-1----:R-:W-:Y:S01]  /*25e0*/  R2UR UR54, R28 ;  /* 0x000000001c3672ca */ /* 0x002fe200000e0000 */
[----:B------:R-:W-:Y:S01]  /*25f0*/  IMAD.SHL.U32 R3, R2, 0x40, RZ ;  /* 0x0000004002037824 */ /* 0x000fe200078e00ff */
[C---:B------:R-:W-:Y:S02]  /*2600*/  R2UR UR55, R29.reuse ;  /* 0x000000001d3772ca */ /* 0x040fe400000e0000 */
[C---:B------:R-:W-:Y:S02]  /*2610*/  R2UR UR52, R28.reuse ;  /* 0x000000001c3472ca */ /* 0x040fe400000e0000 */
[C---:B------:R-:W-:Y:S02]  /*2620*/  R2UR UR53, R29.reuse ;  /* 0x000000001d3572ca */ /* 0x040fe400000e0000 */
[----:B------:R-:W-:Y:S02]  /*2630*/  R2UR UR50, R28 ;  /* 0x000000001c3272ca */ /* 0x000fe400000e0000 */
[----:B------:R-:W-:-:S02]  /*2640*/  R2UR UR51, R29 ;  /* 0x000000001d3372ca */ /* 0x000fc400000e0000 */
[C---:B------:R-:W-:Y:S02]  /*2650*/  R2UR UR48, R28.reuse ;  /* 0x000000001c3072ca */ /* 0x040fe400000e0000 */
[C---:B------:R-:W-:Y:S02]  /*2660*/  R2UR UR49, R29.reuse ;  /* 0x000000001d3172ca */ /* 0x040fe400000e0000 */
[C---:B------:R-:W-:Y:S02]  /*2670*/  R2UR UR46, R28.reuse ;  /* 0x000000001c2e72ca */ /* 0x040fe400000e0000 */
[C---:B------:R-:W-:Y:S02]  /*2680*/  R2UR UR47, R29.reuse ;  /* 0x000000001d2f72ca */ /* 0x040fe400000e0000 */
[C---:B------:R-:W-:Y:S02]  /*2690*/  R2UR UR44, R28.reuse ;  /* 0x000000001c2c72ca */ /* 0x040fe400000e0000 */
[----:B------:R-:W-:Y:S01]  /*26a0*/  R2UR UR45, R29 ;  /* 0x000000001d2d72ca */ /* 0x000fe200000e0000 */
[----:B0-----:R-:W-:Y:S01]  /*26b0*/  IMAD.WIDE R2, R3, 0x4, R4 ;  /* 0x0000000403027825 */ /* 0x001fe200078e0204 */
[----:B------:R-:W-:-:S02]  /*26c0*/  R2UR UR42, R28 ;  /* 0x000000001c2a72ca */ /* 0x000fc400000e0000 */
[C---:B------:R-:W-:Y:S02]  /*26d0*/  R2UR UR43, R29.reuse ;  /* 0x000000001d2b72ca */ /* 0x040fe400000e0000 */
[C---:B------:R-:W-:Y:S01]  /*26e0*/  R2UR UR40, R28.reuse ;  /* 0x000000001c2872ca */ /* 0x040fe200000e0000 */
[----:B------:R-:W-:Y:S01]  /*26f0*/  STG.E desc[UR54][R2.64], R23 ;  /* 0x0000001702007986 */ /* 0x000fe2000c101936 */
[C---:B------:R-:W-:Y:S02]  /*2700*/  R2UR UR41, R29.reuse ;  /* 0x000000001d2972ca */ /* 0x040fe400000e0000 */
[C---:B------:R-:W-:Y:S01]  /*2710*/  R2UR UR38, R28.reuse ;  /* 0x000000001c2672ca */ /* 0x040fe200000e0000 */
[----:B------:R-:W-:Y:S01]  /*2720*/  STG.E desc[UR52][R2.64+0x4], R23 ;  /* 0x0000041702007986 */ /* 0x000fe2000c101934 */
[C---:B------:R-:W-:Y:S02]  /*2730*/  R2UR UR39, R29.reuse ;  /* 0x000000001d2772ca */ /* 0x040fe400000e0000 */
[----:B------:R-:W-:Y:S01]  /*2740*/  R2UR UR36, R28 ;  /* 0x000000001c2472ca */ /* 0x000fe200000e0000 */
[----:B------:R-:W-:Y:S01]  /*2750*/  STG.E desc[UR50][R2.64+0x8], R23 ;  /* 0x0000081702007986 */ /* 0x000fe2000c101932 */
[----:B------:R-:W-:-:S02]  /*2760*/  R2UR UR37, R29 ;  /* 0x000000001d2572ca */ /* 0x000fc400000e0000 */
        /* <DEDUP_REMOVED lines=80> */
[----:B------:R-:W-:-:S03]  /*2c70*/  R2UR UR57, R29 ;  /* 0x000000001d3972ca */ /* 0x000fc600000e0000 */
[----:B------:R-:W-:Y:S04]  /*2c80*/  STG.E desc[UR68][R2.64+0x78], R23 ;  /* 0x0000781702007986 */ /* 0x000fe8000c101944 */
        /* <DEDUP_REMOVED lines=32> */
[----:B------:R-:W-:Y:S01]  /*2e90*/  STG.E desc[UR6][R2.64+0xfc], R23 ;  /* 0x0000fc1702007986 */ /* 0x000fe2000c101906 */
[----:B------:R-:W-:Y:S05]  /*2ea0*/  EXIT ;  /* 0x000000000000794d */ /* 0x000fea0003800000 */
.L_x_36:
[----:B------:R-:W-:-:S00]  /*2eb0*/  BRA `(.L_x_36) ;  /* 0xfffffffc00fc7947 */ /* 0x000fc0000383ffff */
[----:B------:R-:W-:-:S00]  /*2ec0*/  NOP ;  /* 0x0000000000007918 */ /* 0x000fc00000000000 */
        /* <DEDUP_REMOVED lines=11> */
.L_x_49:


//--------------------- .text._Z11concatenatePfS_S_iii --------------------------
	.section	.text._Z11concatenatePfS_S_iii,"ax",@progbits
	.align	128
        .global         _Z11concatenatePfS_S_iii
        .type           _Z11concatenatePfS_S_iii,@function
        .size           _Z11concatenatePfS_S_iii,(.L_x_50 - _Z11concatenatePfS_S_iii)
        .other          _Z11concatenatePfS_S_iii,@"STO_CUDA_ENTRY STV_DEFAULT"
_Z11concatenatePfS_S_iii:
.text._Z11concatenatePfS_S_iii:
[----:B------:R-:W-:Y:S01]  /*0000*/  LDC R1, c[0x0][0x37c] ;  /* 0x0000df00ff017b82 */ /* 0x000fe20000000800 */
[----:B------:R-:W0:Y:S01]  /*0010*/  S2R R3, SR_TID.X ;  /* 0x0000000000037919 */ /* 0x000e220000002100 */
[----:B------:R-:W1:Y:S06]  /*0020*/  LDCU UR5, c[0x0][0x398] ;  /* 0x00007300ff0577ac */ /* 0x000e6c0008000800 */
[----:B------:R-:W0:Y:S01]  /*0030*/  S2UR UR4, SR_CTAID.X ;  /* 0x00000000000479c3 */ /* 0x000e220000002500 */
[----:B------:R-:W2:Y:S07]  /*0040*/  LDCU.64 UR14, c[0x0][0x358] ;  /* 0x00006b00ff0e77ac */ /* 0x000eae0008000a00 */
[----:B------:R-:W0:Y:S01]  /*0050*/  LDC R0, c[0x0][0x360] ;  /* 0x0000d800ff007b82 */ /* 0x000e220000000800 */
[----:B-1----:R-:W-:Y:S01]  /*0060*/  UISETP.GE.AND UP0, UPT, UR5, 0x1, UPT ;  /* 0x000000010500788c */ /* 0x002fe2000bf06270 */
[----:B0-----:R-:W-:-:S08]  /*0070*/  IMAD R0, R0, UR4, R3 ;  /* 0x0000000400007c24 */ /* 0x001fd0000f8e0203 */
[----:B--2---:R-:W-:Y:S05]  /*0080*/  BRA.U !UP0, `(.L_x_37) ;  /* 0x0000000508f47547 */ /* 0x004fea000b800000 */
[----:B------:R-:W0:Y:S01]  /*0090*/  LDCU UR6, c[0x0][0x3a0] ;  /* 0x00007400ff0677ac */ /* 0x000e220008000800 */
[----:B------:R-:W-:Y:S01]  /*00a0*/  IMAD R3, R0, UR5, RZ ;  /* 0x0000000500037c24 */ /* 0x000fe2000f8e02ff */
[----:B------:R-:W-:Y:S02]  /*00b0*/  UISETP.GE.U32.AND UP1, UPT, UR5, 0x10, UPT ;  /* 0x000000100500788c */ /* 0x000fe4000bf26070 */
[----:B------:R-:W-:Y:S01]  /*00c0*/  ULOP3.LUT UR12, UR5, 0xf, URZ, 0xc0, !UPT ;  /* 0x0000000f050c7892 */ /* 0x000fe2000f8ec0ff */
[----:B------:R-:W-:-:S03]  /*00d0*/  UMOV UR4, URZ ;  /* 0x000000ff00047c82 */ /* 0x000fc60008000000 */
[----:B------:R-:W-:Y:S01]  /*00e0*/  UISETP.NE.AND UP0, UPT, UR12, URZ, UPT ;  /* 0x000000ff0c00728c */ /* 0x000fe2000bf05270 */
[----:B0-----:R-:W-:Y:S02]  /*00f0*/  IMAD R2, R0, UR6, RZ ;  /* 0x0000000600027c24 */ /* 0x001fe4000f8e02ff */
[----:B------:R-:W-:Y:S08]  /*0100*/  BRA.U !UP1, `(.L_x_38) ;  /* 0x0000000109d47547 */ /* 0x000ff0000b800000 */
[----:B------:R-:W0:Y:S01]  /*0110*/  LDCU.64 UR8, c[0x0][0x380] ;  /* 0x00007000ff0877ac */ /* 0x000e220008000a00 */
[----:B------:R-:W-:Y:S01]  /*0120*/  MOV R9, R2 ;  /* 0x0000000200097202 */ /* 0x000fe20000000f00 */
[----:B------:R-:W-:Y:S01]  /*0130*/  IMAD.MOV.U32 R11, RZ, RZ, R3 ;  /* 0x000000ffff0b7224 */ /* 0x000fe200078e0003 */
[----:B------:R-:W1:Y:S01]  /*0140*/  LDCU.64 UR10, c[0x0][0x390] ;  /* 0x00007200ff0a77ac */ /* 0x000e620008000a00 */
[----:B------:R-:W-:Y:S02]  /*0150*/  ULOP3.LUT UR4, UR5, 0x7ffffff0, URZ, 0xc0, !UPT ;  /* 0x7ffffff005047892 */ /* 0x000fe4000f8ec0ff */
[----:B0-----:R-:W-:Y:S02]  /*0160*/  UIADD3 UR7, UP1, UPT, UR8, 0x20, URZ ;  /* 0x0000002008077890 */ /* 0x001fe4000ff3e0ff */
[----:B-1----:R-:W-:Y:S02]  /*0170*/  UIADD3 UR5, UP2, UPT, UR10, 0x20, URZ ;  /* 0x000000200a057890 */ /* 0x002fe4000ff5e0ff */
[----:B------:R-:W-:-:S02]  /*0180*/  UIADD3 UR10, UPT, UPT, -UR4, URZ, URZ ;  /* 0x000000ff040a7290 */ /* 0x000fc4000fffe1ff */
[----:B------:R-:W-:Y:S02]  /*0190*/  UIADD3.X UR8, UPT, UPT, URZ, UR9, URZ, UP1, !UPT ;  /* 0x00000009ff087290 */ /* 0x000fe40008ffe4ff */
[----:B------:R-:W-:-:S12]  /*01a0*/  UIADD3.X UR6, UPT, UPT, URZ, UR11, URZ, UP2, !UPT ;  /* 0x0000000bff067290 */ /* 0x000fd800097fe4ff */
.L_x_39:
[----:B------:R-:W-:Y:S01]  /*01b0*/  MOV R4, UR7 ;  /* 0x0000000700047c02 */ /* 0x000fe20008000f00 */
[----:B------:R-:W-:-:S04]  /*01c0*/  IMAD.U32 R5, RZ, RZ, UR8 ;  /* 0x00000008ff057e24 */ /* 0x000fc8000f8e00ff */
[----:B------:R-:W-:-:S05]  /*01d0*/  IMAD.WIDE R4, R11, 0x4, R4 ;  /* 0x000000040b047825 */ /* 0x000fca00078e0204 */
[----:B----4-:R-:W2:Y:S01]  /*01e0*/  LDG.E R13, desc[UR14][R4.64+-0x20] ;  /* 0xffffe00e040d7981 */ /* 0x010ea2000c1e1900 */
[----:B------:R-:W-:Y:S01]  /*01f0*/  MOV R6, UR5 ;  /* 0x0000000500067c02 */ /* 0x000fe20008000f00 */
[----:B------:R-:W-:-:S04]  /*0200*/  IMAD.U32 R7, RZ, RZ, UR6 ;  /* 0x00000006ff077e24 */ /* 0x000fc8000f8e00ff */
[----:B------:R-:W-:-:S05]  /*0210*/  IMAD.WIDE R6, R9, 0x4, R6 ;  /* 0x0000000409067825 */ /* 0x000fca00078e0206 */
[----:B--2---:R0:W-:Y:S04]  /*0220*/  STG.E desc[UR14][R6.64+-0x20], R13 ;  /* 0xffffe00d06007986 */ /* 0x0041e8000c10190e */
[----:B------:R-:W2:Y:S04]  /*0230*/  LDG.E R15, desc[UR14][R4.64+-0x1c] ;  /* 0xffffe40e040f7981 */ /* 0x000ea8000c1e1900 */
[----:B--2---:R1:W-:Y:S04]  /*0240*/  STG.E desc[UR14][R6.64+-0x1c], R15 ;  /* 0xffffe40f06007986 */ /* 0x0043e8000c10190e */
[----:B------:R-:W2:Y:S04]  /*0250*/  LDG.E R17, desc[UR14][R4.64+-0x18] ;  /* 0xffffe80e04117981 */ /* 0x000ea8000c1e1900 */
[----:B--2---:R2:W-:Y:S04]  /*0260*/  STG.E desc[UR14][R6.64+-0x18], R17 ;  /* 0xffffe81106007986 */ /* 0x0045e8000c10190e */
[----:B------:R-:W3:Y:S04]  /*0270*/  LDG.E R19, desc[UR14][R4.64+-0x14] ;  /* 0xffffec0e04137981 */ /* 0x000ee8000c1e1900 */
[----:B---3--:R3:W-:Y:S04]  /*0280*/  STG.E desc[UR14][R6.64+-0x14], R19 ;  /* 0xffffec1306007986 */ /* 0x0087e8000c10190e */
[----:B------:R-:W4:Y:S04]  /*0290*/  LDG.E R21, desc[UR14][R4.64+-0x10] ;  /* 0xfffff00e04157981 */ /* 0x000f28000c1e1900 */
[----:B----4-:R4:W-:Y:S04]  /*02a0*/  STG.E desc[UR14][R6.64+-0x10], R21 ;  /* 0xfffff01506007986 */ /* 0x0109e8000c10190e */
[----:B------:R-:W5:Y:S04]  /*02b0*/  LDG.E R23, desc[UR14][R4.64+-0xc] ;  /* 0xfffff40e04177981 */ /* 0x000f68000c1e1900 */
[----:B-----5:R5:W-:Y:S04]  /*02c0*/  STG.E desc[UR14][R6.64+-0xc], R23 ;  /* 0xfffff41706007986 */ /* 0x020be8000c10190e */
[----:B0-----:R-:W2:Y:S04]  /*02d0*/  LDG.E R13, desc[UR14][R4.64+-0x8] ;  /* 0xfffff80e040d7981 */ /* 0x001ea8000c1e1900 */
[----:B--2---:R0:W-:Y:S04]  /*02e0*/  STG.E desc[UR14][R6.64+-0x8], R13 ;  /* 0xfffff80d06007986 */ /* 0x0041e8000c10190e */
[----:B-1----:R-:W2:Y:S04]  /*02f0*/  LDG.E R15, desc[UR14][R4.64+-0x4] ;  /* 0xfffffc0e040f7981 */ /* 0x002ea8000c1e1900 */
[----:B--2---:R1:W-:Y:S04]  /*0300*/  STG.E desc[UR14][R6.64+-0x4], R15 ;  /* 0xfffffc0f06007986 */ /* 0x0043e8000c10190e */
[----:B------:R-:W2:Y:S04]  /*0310*/  LDG.E R17, desc[UR14][R4.64] ;  /* 0x0000000e04117981 */ /* 0x000ea8000c1e1900 */
[----:B--2---:R2:W-:Y:S04]  /*0320*/  STG.E desc[UR14][R6.64], R17 ;  /* 0x0000001106007986 */ /* 0x0045e8000c10190e */
[----:B---3--:R-:W3:Y:S04]  /*0330*/  LDG.E R19, desc[UR14][R4.64+0x4] ;  /* 0x0000040e04137981 */ /* 0x008ee8000c1e1900 */
[----:B---3--:R3:W-:Y:S04]  /*0340*/  STG.E desc[UR14][R6.64+0x4], R19 ;  /* 0x0000041306007986 */ /* 0x0087e8000c10190e */
[----:B----4-:R-:W4:Y:S04]  /*0350*/  LDG.E R21, desc[UR14][R4.64+0x8] ;  /* 0x0000080e04157981 */ /* 0x010f28000c1e1900 */
[----:B----4-:R4:W-:Y:S04]  /*0360*/  STG.E desc[UR14][R6.64+0x8], R21 ;  /* 0x0000081506007986 */ /* 0x0109e8000c10190e */
[----:B-----5:R-:W5:Y:S04]  /*0370*/  LDG.E R23, desc[UR14][R4.64+0xc] ;  /* 0x00000c0e04177981 */ /* 0x020f68000c1e1900 */
[----:B-----5:R4:W-:Y:S04]  /*0380*/  STG.E desc[UR14][R6.64+0xc], R23 ;  /* 0x00000c1706007986 */ /* 0x0209e8000c10190e */
[----:B0-----:R-:W5:Y:S04]  /*0390*/  LDG.E R13, desc[UR14][R4.64+0x10] ;  /* 0x0000100e040d7981 */ /* 0x001f68000c1e1900 */
[----:B-----5:R4:W-:Y:S04]  /*03a0*/  STG.E desc[UR14][R6.64+0x10], R13 ;  /* 0x0000100d06007986 */ /* 0x0209e8000c10190e */
[----:B-1----:R-:W5:Y:S04]  /*03b0*/  LDG.E R15, desc[UR14][R4.64+0x14] ;  /* 0x0000140e040f7981 */ /* 0x002f68000c1e1900 */
[----:B-----5:R4:W-:Y:S04]  /*03c0*/  STG.E desc[UR14][R6.64+0x14], R15 ;  /* 0x0000140f06007986 */ /* 0x0209e8000c10190e */
[----:B--2---:R-:W2:Y:S04]  /*03d0*/  LDG.E R17, desc[UR14][R4.64+0x18] ;  /* 0x0000180e04117981 */ /* 0x004ea8000c1e1900 */
[----:B--2---:R4:W-:Y:S04]  /*03e0*/  STG.E desc[UR14][R6.64+0x18], R17 ;  /* 0x0000181106007986 */ /* 0x0049e8000c10190e */
[----:B---3--:R-:W2:Y:S01]  /*03f0*/  LDG.E R19, desc[UR14][R4.64+0x1c] ;  /* 0x00001c0e04137981 */ /* 0x008ea2000c1e1900 */
[----:B------:R-:W-:Y:S01]  /*0400*/  UIADD3 UR10, UPT, UPT, UR10, 0x10, URZ ;  /* 0x000000100a0a7890 */ /* 0x000fe2000fffe0ff */
[----:B------:R-:W-:Y:S01]  /*0410*/  IADD3 R11, PT, PT, R11, 0x10, RZ ;  /* 0x000000100b0b7810 */ /* 0x000fe20007ffe0ff */
[----:B------:R-:W-:-:S02]  /*0420*/  VIADD R9, R9, 0x10 ;  /* 0x0000001009097836 */ /* 0x000fc40000000000 */
[----:B------:R-:W-:Y:S01]  /*0430*/  UISETP.NE.AND UP1, UPT, UR10, URZ, UPT ;  /* 0x000000ff0a00728c */ /* 0x000fe2000bf25270 */
[----:B--2---:R4:W-:Y:S08]  /*0440*/  STG.E desc[UR14][R6.64+0x1c], R19 ;  /* 0x00001c1306007986 */ /* 0x0049f0000c10190e */
[----:B------:R-:W-:Y:S05]  /*0450*/  BRA.U UP1, `(.L_x_39) ;  /* 0xfffffffd01547547 */ /* 0x000fea000b83ffff */
.L_x_38:
[----:B------:R-:W-:Y:S05]  /*0460*/  BRA.U !UP0, `(.L_x_37) ;  /* 0x0000000108fc7547 */ /* 0x000fea000b800000 */
[----:B------:R-:W0:Y:S01]  /*0470*/  LDCU UR5, c[0x0][0x398] ;  /* 0x00007300ff0577ac */ /* 0x000e220008000800 */
[----:B------:R-:W-:Y:S02]  /*0480*/  UISETP.GE.U32.AND UP0, UPT, UR12, 0x8, UPT ;  /* 0x000000080c00788c */ /* 0x000fe4000bf06070 */
[----:B0-----:R-:W-:-:S04]  /*0490*/  ULOP3.LUT UR6, UR5, 0x7, URZ, 0xc0, !UPT ;  /* 0x0000000705067892 */ /* 0x001fc8000f8ec0ff */
[----:B------:R-:W-:-:S03]  /*04a0*/  UISETP.NE.AND UP1, UPT, UR6, URZ, UPT ;  /* 0x000000ff0600728c */ /* 0x000fc6000bf25270 */
[----:B------:R-:W-:Y:S08]  /*04b0*/  BRA.U !UP0, `(.L_x_40) ;  /* 0x00000001085c7547 */ /* 0x000ff0000b800000 */
[----:B------:R-:W0:Y:S01]  /*04c0*/  LDC.64 R4, c[0x0][0x380] ;  /* 0x0000e000ff047b82 */ /* 0x000e220000000a00 */
[----:B----4-:R-:W-:-:S05]  /*04d0*/  IADD3 R7, PT, PT, R3, UR4, RZ ;  /* 0x0000000403077c10 */ /* 0x010fca000fffe0ff */
[----:B0-----:R-:W-:Y:S02]  /*04e0*/  IMAD.WIDE R4, R7, 0x4, R4 ;  /* 0x0000000407047825 */ /* 0x001fe400078e0204 */
[----:B------:R-:W0:Y:S03]  /*04f0*/  LDC.64 R6, c[0x0][0x390] ;  /* 0x0000e400ff067b82 */ /* 0x000e260000000a00 */
[----:B------:R-:W2:Y:S01]  /*0500*/  LDG.E R11, desc[UR14][R4.64] ;  /* 0x0000000e040b7981 */ /* 0x000ea2000c1e1900 */
[----:B------:R-:W-:-:S04]  /*0510*/  VIADD R9, R2, UR4 ;  /* 0x0000000402097c36 */ /* 0x000fc80008000000 */
[----:B0-----:R-:W-:-:S05]  /*0520*/  IMAD.WIDE R6, R9, 0x4, R6 ;  /* 0x0000000409067825 */ /* 0x001fca00078e0206 */
[----:B--2---:R0:W-:Y:S04]  /*0530*/  STG.E desc[UR14][R6.64], R11 ;  /* 0x0000000b06007986 */ /* 0x0041e8000c10190e */
[----:B------:R-:W2:Y:S04]  /*0540*/  LDG.E R9, desc[UR14][R4.64+0x4] ;  /* 0x0000040e04097981 */ /* 0x000ea8000c1e1900 */
[----:B--2---:R1:W-:Y:S04]  /*0550*/  STG.E desc[UR14][R6.64+0x4], R9 ;  /* 0x0000040906007986 */ /* 0x0043e8000c10190e */
[----:B------:R-:W2:Y:S04]  /*0560*/  LDG.E R13, desc[UR14][R4.64+0x8] ;  /* 0x0000080e040d7981 */ /* 0x000ea8000c1e1900 */
[----:B--2---:R2:W-:Y:S04]  /*0570*/  STG.E desc[UR14][R6.64+0x8], R13 ;  /* 0x0000080d06007986 */ /* 0x0045e8000c10190e */
[----:B------:R-:W3:Y:S04]  /*0580*/  LDG.E R15, desc[UR14][R4.64+0xc] ;  /* 0x00000c0e040f7981 */ /* 0x000ee8000c1e1900 */
[----:B---3--:R2:W-:Y:S04]  /*0590*/  STG.E desc[UR14][R6.64+0xc], R15 ;  /* 0x00000c0f06007986 */ /* 0x0085e8000c10190e */
[----:B------:R-:W3:Y:S04]  /*05a0*/  LDG.E R17, desc[UR14][R4.64+0x10] ;  /* 0x0000100e04117981 */ /* 0x000ee8000c1e1900 */
[----:B---3--:R2:W-:Y:S04]  /*05b0*/  STG.E desc[UR14][R6.64+0x10], R17 ;  /* 0x0000101106007986 */ /* 0x0085e8000c10190e */
[----:B------:R-:W3:Y:S04]  /*05c0*/  LDG.E R19, desc[UR14][R4.64+0x14] ;  /* 0x0000140e04137981 */ /* 0x000ee8000c1e1900 */
[----:B---3--:R2:W-:Y:S04]  /*05d0*/  STG.E desc[UR14][R6.64+0x14], R19 ;  /* 0x0000141306007986 */ /* 0x0085e8000c10190e */
[----:B0-----:R-:W3:Y:S04]  /*05e0*/  LDG.E R11, desc[UR14][R4.64+0x18] ;  /* 0x0000180e040b7981 */ /* 0x001ee8000c1e1900 */
[----:B---3--:R2:W-:Y:S04]  /*05f0*/  STG.E desc[UR14][R6.64+0x18], R11 ;  /* 0x0000180b06007986 */ /* 0x0085e8000c10190e */
[----:B-1----:R-:W3:Y:S01]  /*0600*/  LDG.E R9, desc[UR14][R4.64+0x1c] ;  /* 0x00001c0e04097981 */ /* 0x002ee2000c1e1900 */
[----:B------:R-:W-:-:S03]  /*0610*/  UIADD3 UR4, UPT, UPT, UR4, 0x8, URZ ;  /* 0x0000000804047890 */ /* 0x000fc6000fffe0ff */
[----:B---3--:R2:W-:Y:S09]  /*0620*/  STG.E desc[UR14][R6.64+0x1c], R9 ;  /* 0x00001c0906007986 */ /* 0x0085f2000c10190e */
.L_x_40:
[----:B------:R-:W-:Y:S05]  /*0630*/  BRA.U !UP1, `(.L_x_37) ;  /* 0x0000000109887547 */ /* 0x000fea000b800000 */
[----:B------:R-:W-:Y:S02]  /*0640*/  UISETP.GE.U32.AND UP0, UPT, UR6, 0x4, UPT ;  /* 0x000000040600788c */ /* 0x000fe4000bf06070 */
[----:B------:R-:W-:-:S04]  /*0650*/  ULOP3.LUT UR5, UR5, 0x3, URZ, 0xc0, !UPT ;  /* 0x0000000305057892 */ /* 0x000fc8000f8ec0ff */
[----:B------:R-:W-:-:S03]  /*0660*/  UISETP.NE.AND UP1, UPT, UR5, URZ, UPT ;  /* 0x000000ff0500728c */ /* 0x000fc6000bf25270 */
[----:B------:R-:W-:Y:S08]  /*0670*/  BRA.U !UP0, `(.L_x_41) ;  /* 0x00000001083c7547 */ /* 0x000ff0000b800000 */
[----:B------:R-:W0:Y:S01]  /*0680*/  LDC.64 R4, c[0x0][0x380] ;  /* 0x0000e000ff047b82 */ /* 0x000e220000000a00 */
[----:B--2-4-:R-:W-:-:S05]  /*0690*/  IADD3 R7, PT, PT, R3, UR4, RZ ;  /* 0x0000000403077c10 */ /* 0x014fca000fffe0ff */
        /* <DEDUP_REMOVED lines=10> */
[----:B------:R-:W2:Y:S01]  /*0740*/  LDG.E R15, desc[UR14][R4.64+0xc] ;  /* 0x00000c0e040f7981 */ /* 0x000ea2000c1e1900 */
[----:B------:R-:W-:-:S03]  /*0750*/  UIADD3 UR4, UPT, UPT, UR4, 0x4, URZ ;  /* 0x0000000404047890 */ /* 0x000fc6000fffe0ff */
[----:B--2---:R0:W-:Y:S09]  /*0760*/  STG.E desc[UR14][R6.64+0xc], R15 ;  /* 0x00000c0f06007986 */ /* 0x0041f2000c10190e */
.L_x_41:
[----:B------:R-:W-:Y:S05]  /*0770*/  BRA.U !UP1, `(.L_x_37) ;  /* 0x0000000109387547 */ /* 0x000fea000b800000 */
[----:B0-2-4-:R-:W0:Y:S01]  /*0780*/  LDC.64 R6, c[0x0][0x390] ;  /* 0x0000e400ff067b82 */ /* 0x015e220000000a00 */
[----:B------:R-:W-:Y:S01]  /*0790*/  IADD3 R11, PT, PT, R2, UR4, RZ ;  /* 0x00000004020b7c10 */ /* 0x000fe2000fffe0ff */
[----:B------:R-:W-:Y:S01]  /*07a0*/  VIADD R13, R3, UR4 ;  /* 0x00000004030d7c36 */ /* 0x000fe20008000000 */
[----:B------:R-:W-:-:S05]  /*07b0*/  UIADD3 UR5, UPT, UPT, -UR5, URZ, URZ ;  /* 0x000000ff05057290 */ /* 0x000fca000fffe1ff */
[----:B------:R-:W1:Y:S07]  /*07c0*/  LDC.64 R8, c[0x0][0x380] ;  /* 0x0000e000ff087b82 */ /* 0x000e6e0000000a00 */
.L_x_42:
[----:B-1-3--:R-:W-:-:S06]  /*07d0*/  IMAD.WIDE R4, R13, 0x4, R8 ;  /* 0x000000040d047825 */ /* 0x00afcc00078e0208 */
[----:B------:R-:W2:Y:S01]  /*07e0*/  LDG.E R5, desc[UR14][R4.64] ;  /* 0x0000000e04057981 */ /* 0x000ea2000c1e1900 */
[C---:B0-----:R-:W-:Y:S01]  /*07f0*/  IMAD.WIDE R2, R11.reuse, 0x4, R6 ;  /* 0x000000040b027825 */ /* 0x041fe200078e0206 */
[----:B------:R-:W-:Y:S01]  /*0800*/  UIADD3 UR5, UPT, UPT, UR5, 0x1, URZ ;  /* 0x0000000105057890 */ /* 0x000fe2000fffe0ff */
[----:B------:R-:W-:Y:S02]  /*0810*/  IADD3 R11, PT, PT, R11, 0x1, RZ ;  /* 0x000000010b0b7810 */ /* 0x000fe40007ffe0ff */
[----:B------:R-:W-:Y:S01]  /*0820*/  VIADD R13, R13, 0x1 ;  /* 0x000000010d0d7836 */ /* 0x000fe20000000000 */
[----:B------:R-:W-:Y:S01]  /*0830*/  UISETP.NE.AND UP0, UPT, UR5, URZ, UPT ;  /* 0x000000ff0500728c */ /* 0x000fe2000bf05270 */
[----:B--2---:R3:W-:Y:S08]  /*0840*/  STG.E desc[UR14][R2.64], R5 ;  /* 0x0000000502007986 */ /* 0x0047f0000c10190e */
[----:B------:R-:W-:Y:S05]  /*0850*/  BRA.U UP0, `(.L_x_42) ;  /* 0xfffffffd00dc7547 */ /* 0x000fea000b83ffff */
.L_x_37:
[----:B0-2---:R-:W0:Y:S02]  /*0860*/  LDC R11, c[0x0][0x39c] ;  /* 0x0000e700ff0b7b82 */ /* 0x005e240000000800 */
[----:B0-----:R-:W-:-:S13]  /*0870*/  ISETP.GE.AND P0, PT, R11, 0x1, PT ;  /* 0x000000010b00780c */ /* 0x001fda0003f06270 */
[----:B------:R-:W-:Y:S05]  /*0880*/  @!P0 EXIT ;  /* 0x000000000000894d */ /* 0x000fea0003800000 */
[----:B---3--:R-:W0:Y:S01]  /*0890*/  LDC R3, c[0x0][0x398] ;  /* 0x0000e600ff037b82 */ /* 0x008e220000000800 */
[----:B------:R-:W0:Y:S01]  /*08a0*/  LDCU UR8, c[0x0][0x3a0] ;  /* 0x00007400ff0877ac */ /* 0x000e220008000800 */
[C---:B------:R-:W-:Y:S01]  /*08b0*/  ISETP.GE.U32.AND P1, PT, R11.reuse, 0x10, PT ;  /* 0x000000100b00780c */ /* 0x040fe20003f26070 */
[----:B------:R-:W-:Y:S01]  /*08c0*/  HFMA2 R5, -RZ, RZ, 0, 0 ;  /* 0x00000000ff057431 */ /* 0x000fe200000001ff */
[----:B------:R-:W-:Y:S01]  /*08d0*/  LOP3.LUT R14, R11, 0xf, RZ, 0xc0, !PT ;  /* 0x0000000f0b0e7812 */ /* 0x000fe200078ec0ff */
[----:B------:R-:W-:-:S03]  /*08e0*/  IMAD R2, R0, R11, RZ ;  /* 0x0000000b00027224 */ /* 0x000fc600078e02ff */
[----:B------:R-:W-:Y:S01]  /*08f0*/  ISETP.NE.AND P0, PT, R14, RZ, PT ;  /* 0x000000ff0e00720c */ /* 0x000fe20003f05270 */
[----:B0-----:R-:W-:-:S06]  /*0900*/  IMAD R4, R0, UR8, R3 ;  /* 0x0000000800047c24 */ /* 0x001fcc000f8e0203 */
[----:B------:R-:W-:Y:S06]  /*0910*/  @!P1 BRA `(.L_x_43) ;  /* 0x0000000000d49947 */ /* 0x000fec0003800000 */
[----:B------:R-:W0:Y:S01]  /*0920*/  LDCU.64 UR4, c[0x0][0x388] ;  /* 0x00007100ff0477ac */ /* 0x000e220008000a00 */
[----:B------:R-:W-:Y:S01]  /*0930*/  LOP3.LUT R5, R11, 0x7ffffff0, RZ, 0xc0, !PT ;  /* 0x7ffffff00b057812 */ /* 0x000fe200078ec0ff */
[----:B------:R-:W-:Y:S01]  /*0940*/  IMAD.MOV.U32 R10, RZ, RZ, R2 ;  /* 0x000000ffff0a7224 */ /* 0x000fe200078e0002 */
[----:B------:R-:W-:Y:S01]  /*0950*/  MOV R12, R4 ;  /* 0x00000004000c7202 */ /* 0x000fe20000000f00 */
[----:B------:R-:W1:Y:S01]  /*0960*/  LDCU.64 UR6, c[0x0][0x390] ;  /* 0x00007200ff0677ac */ /* 0x000e620008000a00 */
[----:B----4-:R-:W-:Y:S01]  /*0970*/  IADD3 R13, PT, PT, -R5, RZ, RZ ;  /* 0x000000ff050d7210 */ /* 0x010fe20007ffe1ff */
[----:B0-----:R-:W-:Y:S02]  /*0980*/  UIADD3 UR4, UP0, UPT, UR4, 0x20, URZ ;  /* 0x0000002004047890 */ /* 0x001fe4000ff1e0ff */
[----:B-1----:R-:W-:Y:S02]  /*0990*/  UIADD3 UR6, UP1, UPT, UR6, 0x20, URZ ;  /* 0x0000002006067890 */ /* 0x002fe4000ff3e0ff */
[----:B------:R-:W-:-:S02]  /*09a0*/  UIADD3.X UR5, UPT, UPT, URZ, UR5, URZ, UP0, !UPT ;  /* 0x00000005ff057290 */ /* 0x000fc400087fe4ff */
[----:B------:R-:W-:-:S12]  /*09b0*/  UIADD3.X UR7, UPT, UPT, URZ, UR7, URZ, UP1, !UPT ;  /* 0x00000007ff077290 */ /* 0x000fd80008ffe4ff */
.L_x_44:
[----:B------:R-:W-:Y:S01]  /*09c0*/  MOV R6, UR4 ;  /* 0x0000000400067c02 */ /* 0x000fe20008000f00 */
[----:B------:R-:W-:-:S04]  /*09d0*/  IMAD.U32 R7, RZ, RZ, UR5 ;  /* 0x00000005ff077e24 */ /* 0x000fc8000f8e00ff */
[----:B------:R-:W-:-:S05]  /*09e0*/  IMAD.WIDE R6, R10, 0x4, R6 ;  /* 0x000000040a067825 */ /* 0x000fca00078e0206 */
[----:B----4-:R-:W2:Y:S01]  /*09f0*/  LDG.E R15, desc[UR14][R6.64+-0x20] ;  /* 0xffffe00e060f7981 */ /* 0x010ea2000c1e1900 */
[----:B------:R-:W-:Y:S02]  /*0a00*/  MOV R8, UR6 ;  /* 0x0000000600087c02 */ /* 0x000fe40008000f00 */
[----:B------:R-:W-:-:S03]  /*0a10*/  MOV R9, UR7 ;  /* 0x0000000700097c02 */ /* 0x000fc60008000f00 */
        /* <DEDUP_REMOVED lines=28> */
[----:B--2---:R-:W2:Y:S01]  /*0be0*/  LDG.E R19, desc[UR14][R6.64+0x18] ;  /* 0x0000180e06137981 */ /* 0x004ea2000c1e1900 */
[----:B------:R-:W-:-:S05]  /*0bf0*/  VIADD R13, R13, 0x10 ;  /* 0x000000100d0d7836 */ /* 0x000fca0000000000 */
[----:B------:R-:W-:Y:S01]  /*0c00*/  ISETP.NE.AND P1, PT, R13, RZ, PT ;  /* 0x000000ff0d00720c */ /* 0x000fe20003f25270 */
[----:B--2---:R4:W-:Y:S04]  /*0c10*/  STG.E desc[UR14][R8.64+0x18], R19 ;  /* 0x0000181308007986 */ /* 0x0049e8000c10190e */
[----:B---3--:R-:W2:Y:S01]  /*0c20*/  LDG.E R21, desc[UR14][R6.64+0x1c] ;  /* 0x00001c0e06157981 */ /* 0x008ea2000c1e1900 */
[----:B------:R-:W-:Y:S02]  /*0c30*/  IADD3 R10, PT, PT, R10, 0x10, RZ ;  /* 0x000000100a0a7810 */ /* 0x000fe40007ffe0ff */
[----:B------:R-:W-:Y:S01]  /*0c40*/  IADD3 R12, PT, PT, R12, 0x10, RZ ;  /* 0x000000100c0c7810 */ /* 0x000fe20007ffe0ff */
[----:B--2---:R4:W-:Y:S04]  /*0c50*/  STG.E desc[UR14][R8.64+0x1c], R21 ;  /* 0x00001c1508007986 */ /* 0x0049e8000c10190e */
[----:B------:R-:W-:Y:S05]  /*0c60*/  @P1 BRA `(.L_x_44) ;  /* 0xfffffffc00541947 */ /* 0x000fea000383ffff */
.L_x_43:
[----:B------:R-:W-:Y:S05]  /*0c70*/  @!P0 EXIT ;  /* 0x000000000000894d */ /* 0x000fea0003800000 */
[----:B------:R-:W-:Y:S02]  /*0c80*/  ISETP.GE.U32.AND P0, PT, R14, 0x8, PT ;  /* 0x000000080e00780c */ /* 0x000fe40003f06070 */
[----:B------:R-:W-:-:S04]  /*0c90*/  LOP3.LUT R10, R11, 0x7, RZ, 0xc0, !PT ;  /* 0x000000070b0a7812 */ /* 0x000fc800078ec0ff */
[----:B------:R-:W-:-:S07]  /*0ca0*/  ISETP.NE.AND P1, PT, R10, RZ, PT ;  /* 0x000000ff0a00720c */ /* 0x000fce0003f25270 */
[----:B------:R-:W-:Y:S06]  /*0cb0*/  @!P0 BRA `(.L_x_45) ;  /* 0x00000000005c8947 */ /* 0x000fec0003800000 */
[----:B----4-:R-:W0:Y:S01]  /*0cc0*/  LDC.64 R6, c[0x0][0x388] ;  /* 0x0000e200ff067b82 */ /* 0x010e220000000a00 */
[----:B------:R-:W-:-:S04]  /*0cd0*/  IMAD.IADD R9, R2, 0x1, R5 ;  /* 0x0000000102097824 */ /* 0x000fc800078e0205 */
[----:B0-----:R-:W-:-:S03]  /*0ce0*/  IMAD.WIDE R6, R9, 0x4, R6 ;  /* 0x0000000409067825 */ /* 0x001fc600078e0206 */
[----:B------:R-:W0:Y:S02]  /*0cf0*/  LDC.64 R8, c[0x0][0x390] ;  /* 0x0000e400ff087b82 */ /* 0x000e240000000a00 */
[----:B------:R-:W2:Y:S01]  /*0d00*/  LDG.E R15, desc[UR14][R6.64] ;  /* 0x0000000e060f7981 */ /* 0x000ea2000c1e1900 */
[----:B------:R-:W-:-:S05]  /*0d10*/  IADD3 R13, PT, PT, R4, R5, RZ ;  /* 0x00000005040d7210 */ /* 0x000fca0007ffe0ff */
        /* <DEDUP_REMOVED lines=15> */
[----:B------:R-:W-:-:S03]  /*0e10*/  IADD3 R5, PT, PT, R5, 0x8, RZ ;  /* 0x0000000805057810 */ /* 0x000fc60007ffe0ff */
[----:B---3--:R2:W-:Y:S04]  /*0e20*/  STG.E desc[UR14][R8.64+0x1c], R13 ;  /* 0x00001c0d08007986 */ /* 0x0085e8000c10190e */
.L_x_45:
[----:B------:R-:W-:Y:S05]  /*0e30*/  @!P1 EXIT ;  /* 0x000000000000994d */ /* 0x000fea0003800000 */
[----:B------:R-:W-:Y:S02]  /*0e40*/  ISETP.GE.U32.AND P0, PT, R10, 0x4, PT ;  /* 0x000000040a00780c */ /* 0x000fe40003f06070 */
[----:B------:R-:W-:-:S04]  /*0e50*/  LOP3.LUT R11, R11, 0x3, RZ, 0xc0, !PT ;  /* 0x000000030b0b7812 */ /* 0x000fc800078ec0ff */
[----:B------:R-:W-:-:S07]  /*0e60*/  ISETP.NE.AND P1, PT, R11, RZ, PT ;  /* 0x000000ff0b00720c */ /* 0x000fce0003f25270 */
[----:B------:R-:W-:Y:S06]  /*0e70*/  @!P0 BRA `(.L_x_46) ;  /* 0x00000000003c8947 */ /* 0x000fec0003800000 */
[----:B----4-:R-:W0:Y:S01]  /*0e80*/  LDC.64 R6, c[0x0][0x388] ;  /* 0x0000e200ff067b82 */ /* 0x010e220000000a00 */
[----:B--2---:R-:W-:-:S04]  /*0e90*/  IMAD.IADD R9, R2, 0x1, R5 ;  /* 0x0000000102097824 */ /* 0x004fc800078e0205 */
        /* <DEDUP_REMOVED lines=10> */
[----:B------:R-:W2:Y:S01]  /*0f40*/  LDG.E R19, desc[UR14][R6.64+0xc] ;  /* 0x00000c0e06137981 */ /* 0x000ea2000c1e1900 */
[----:B------:R-:W-:-:S03]  /*0f50*/  IADD3 R5, PT, PT, R5, 0x4, RZ ;  /* 0x0000000405057810 */ /* 0x000fc60007ffe0ff */
[----:B--2---:R0:W-:Y:S04]  /*0f60*/  STG.E desc[UR14][R8.64+0xc], R19 ;  /* 0x00000c1308007986 */ /* 0x0041e8000c10190e */
.L_x_46:
[----:B------:R-:W-:Y:S05]  /*0f70*/  @!P1 EXIT ;  /* 0x000000000000994d */ /* 0x000fea0003800000 */
[----:B----4-:R-:W1:Y:S01]  /*0f80*/  LDC.64 R6, c[0x0][0x390] ;  /* 0x0000e400ff067b82 */ /* 0x010e620000000a00 */
[----:B------:R-:W-:Y:S01]  /*0f90*/  IMAD.IADD R3, R5, 0x1, R3 ;  /* 0x0000000105037824 */ /* 0x000fe200078e0203 */
[----:B0-2---:R-:W-:Y:S02]  /*0fa0*/  IADD3 R15, PT, PT, R2, R5, RZ ;  /* 0x00000005020f7210 */ /* 0x005fe40007ffe0ff */
[----:B------:R-:W-:Y:S01]  /*0fb0*/  IADD3 R11, PT, PT, -R11, RZ, RZ ;  /* 0x000000ff0b0b7210 */ /* 0x000fe20007ffe1ff */
[----:B------:R-:W-:-:S03]  /*0fc0*/  IMAD R13, R0, UR8, R3 ;  /* 0x00000008000d7c24 */ /* 0x000fc6000f8e0203 */
[----:B------:R-:W0:Y:S04]  /*0fd0*/  LDC.64 R8, c[0x0][0x388] ;  /* 0x0000e200ff087b82 */ /* 0x000e280000000a00 */
.L_x_47:
[----:B0-2---:R-:W-:-:S06]  /*0fe0*/  IMAD.WIDE R4, R15, 0x4, R8 ;  /* 0x000000040f047825 */ /* 0x005fcc00078e0208 */
[----:B------:R-:W2:Y:S01]  /*0ff0*/  LDG.E R5, desc[UR14][R4.64] ;  /* 0x0000000e04057981 */ /* 0x000ea2000c1e1900 */
[----:B------:R-:W-:Y:S01]  /*1000*/  VIADD R11, R11, 0x1 ;  /* 0x000000010b0b7836 */ /* 0x000fe20000000000 */
[----:B------:R-:W-:Y:S01]  /*1010*/  IADD3 R15, PT, PT, R15, 0x1, RZ ;  /* 0x000000010f0f7810 */ /* 0x000fe20007ffe0ff */
[C---:B-1----:R-:W-:Y:S01]  /*1020*/  IMAD.WIDE R2, R13.reuse, 0x4, R6 ;  /* 0x000000040d027825 */ /* 0x042fe200078e0206 */
[----:B------:R-:W-:Y:S02]  /*1030*/  IADD3 R13, PT, PT, R13, 0x1, RZ ;  /* 0x000000010d0d7810 */ /* 0x000fe40007ffe0ff */
[----:B------:R-:W-:Y:S02]  /*1040*/  ISETP.NE.AND P0, PT, R11, RZ, PT ;  /* 0x000000ff0b00720c */ /* 0x000fe40003f05270 */
[----:B--2---:R2:W-:Y:S11]  /*1050*/  STG.E desc[UR14][R2.64], R5 ;  /* 0x0000000502007986 */ /* 0x0045f6000c10190e */
[----:B------:R-:W-:Y:S05]  /*1060*/  @P0 BRA `(.L_x_47) ;  /* 0xfffffffc00dc0947 */ /* 0x000fea000383ffff */
[----:B------:R-:W-:Y:S05]  /*1070*/  EXIT ;  /* 0x000000000000794d */ /* 0x000fea0003800000 */
.L_x_48:
        /* <DEDUP_REMOVED lines=16> */
.L_x_50:


//--------------------- .nv.global.init           --------------------------
	.section	.nv.global.init,"aw",@progbits
.nv.global.init:
	.type		$str,@object
	.size		$str,($str$1 - $str)
$str:
        /*0000*/ 	.byte	0x25, 0x64, 0x00
	.type		$str$1,@object
	.size		$str$1,($str$2 - $str$1)
$str$1:
        /*0003*/ 	.byte	0x25, 0x66, 0x00
	.type		$str$2,@object
	.size		$str$2,(.L_2 - $str$2)
$str$2:
        /*0006*/ 	.byte	0x25, 0x64, 0x20, 0x00
.L_2:


//--------------------- .nv.shared.reserved.0     --------------------------
	.section	.nv.shared.reserved.0,"aw",@nobits
	.weak		__nv_reservedSMEM_offset_0_alias
	.size		__nv_reservedSMEM_offset_0_alias, 0, 64
	.other		__nv_reservedSMEM_offset_0_alias,@"STO_CUDA_RESERVED_SHARED STV_DEFAULT"
__nv_reservedSMEM_offset_0_alias:
	.zero		0
	.zero		64


//--------------------- .nv.constant0._Z4gemmPfS_S_i --------------------------
	.section	.nv.constant0._Z4gemmPfS_S_i,"a",@progbits
	.sectionflags	@""
	.align	4
.nv.constant0._Z4gemmPfS_S_i:
	.zero		924


//--------------------- .nv.constant0._Z11concatenatePfS_S_iii --------------------------
	.section	.nv.constant0._Z11concatenatePfS_S_iii,"a",@progbits
	.sectionflags	@""
	.align	4
.nv.constant0._Z11concatenatePfS_S_iii:
	.zero		932


//--------------------- SYMBOLS --------------------------

	.type		.nv.reservedSmem.offset0,@object
	.size		.nv.reservedSmem.offset0,0x4
	.type		vprintf,@function
